// auto-generated by cutlass_sweep.gemm — config: {"arch": "sm_90", "cluster_m": 2, "cluster_n": 1, "dtype": "int8", "dtype_b": "int8", "layout": "nt", "stages": 0, "tile_k": 128, "tile_m": 64, "tile_n": 32}
#include "cutlass/cutlass.h"
#include "cutlass/gemm/collective/collective_builder.hpp"
#include "cutlass/gemm/device/gemm_universal_adapter.h"
#include "cutlass/gemm/kernel/gemm_universal.hpp"
#include "cutlass/epilogue/collective/collective_builder.hpp"

using ElemA = int8_t;
using ElemB = int8_t;
using ElemCD = int8_t;
using Acc  = int32_t;
using TileShape    = cute::Shape<cute::_64, cute::_32, cute::_128>;
using ClusterShape = cute::Shape<cute::_2, cute::_1, cute::_1>;

using CollectiveEpilogue = typename cutlass::epilogue::collective::CollectiveBuilder<
    cutlass::arch::Sm90, cutlass::arch::OpClassTensorOp,
    TileShape, ClusterShape,
    cutlass::epilogue::collective::EpilogueTileAuto,
    Acc, Acc,
    ElemCD, cutlass::layout::RowMajor, 128 / cutlass::sizeof_bits<ElemCD>::value,
    ElemCD, cutlass::layout::RowMajor, 128 / cutlass::sizeof_bits<ElemCD>::value,
    cutlass::epilogue::collective::EpilogueScheduleAuto
  >::CollectiveOp;

using CollectiveMainloop = typename cutlass::gemm::collective::CollectiveBuilder<
    cutlass::arch::Sm90, cutlass::arch::OpClassTensorOp,
    ElemA, cutlass::layout::RowMajor, 128 / cutlass::sizeof_bits<ElemA>::value,
    ElemB, cutlass::layout::ColumnMajor, 128 / cutlass::sizeof_bits<ElemB>::value,
    Acc,
    TileShape, ClusterShape,
    cutlass::gemm::collective::StageCountAutoCarveout<static_cast<int>(sizeof(typename CollectiveEpilogue::SharedStorage))>,
    cutlass::gemm::collective::KernelScheduleAuto
  >::CollectiveOp;

using GemmKernel = cutlass::gemm::kernel::GemmUniversal<
    cute::Shape<int,int,int,int>,
    CollectiveMainloop,
    CollectiveEpilogue
>;
using Gemm = cutlass::gemm::device::GemmUniversalAdapter<GemmKernel>;

// Force the device kernel symbol into the cubin without needing a host main.
auto* _anchor = &cutlass::device_kernel<GemmKernel>;


// ===== COMPILED SASS (sm_90a) =====

	.target	sm_90a

	.elftype	@"ET_EXEC"


//--------------------- .note.nv.tkinfo           --------------------------
	.section	.note.nv.tkinfo,"",@"SHT_NOTE"
	.sectionflags	@"SHF_NOTE_NV_TKINFO"
	.tkinfo
        /*0018*/ 	.word	0x00000002
        /*0030*/ 	.string	""
        /*0030*/ 	.string	"ptxas"
        /*0030*/ 	.string	"Cuda compilation tools, release 13.0, V13.0.88"
        /*0030*/ 	.string	"Build cuda_13.0.r13.0/compiler.36424714_0"
        /*0030*/ 	.string	"-arch sm_90a -m 64 "



//--------------------- .note.nv.cuinfo           --------------------------
	.section	.note.nv.cuinfo,"",@"SHT_NOTE"
	.sectionflags	@"SHF_NOTE_NV_CUINFO"
        /*0018*/ 	.short	0x0002
        /*001a*/ 	.short	0x005a
        /*001c*/ 	.short	0x0082
	.zero		2


//--------------------- .nv.info                  --------------------------
	.section	.nv.info,"",@"SHT_CUDA_INFO"
	.align	4


	//----- nvinfo : EIATTR_REGCOUNT
	.align		4
        /*0000*/ 	.byte	0x04, 0x2f
        /*0002*/ 	.short	(.L_15 - .L_14)
	.align		4
.L_14:
        /*0004*/ 	.word	index@(_ZN7cutlass13device_kernelINS_4gemm6kernel13GemmUniversalIN4cute5tupleIJiiiiEEENS1_10collective13CollectiveMmaINS1_34MainloopSm90TmaGmmaWarpSpecializedILi18ENS5_IJNS4_1CILi2EEENSA_ILi1EEESC_EEENS1_32KernelTmaWarpSpecializedPingpongEEENS5_IJNSA_ILi64EEENSA_ILi32EEENSA_ILi128EEEEEEaNS5_IJlSC_lEEEaSK_NS4_8TiledMMAINS4_8MMA_AtomIJNS4_4SM904GMMA26MMA_64x32x32_S32S8S8_SS_TNEEEENS4_6LayoutINS5_IJSC_SC_SC_EEENS5_IJNSA_ILi0EEEST_ST_EEEEENS5_IJNS4_10UnderscoreESW_SW_EEEEENS4_13SM90_TMA_LOADENS4_14ComposedLayoutINS4_7SwizzleILi3ELi4ELi3EEENS4_18smem_ptr_flag_bitsILi8EEENSR_INS5_IJNSA_ILi8EEESI_EEENS5_IJSI_SC_EEEEEEEvNS4_8identityENS4_23SM90_TMA_LOAD_MULTICASTES19_vS1A_EENS_8epilogue10collective6detail29Sm90TmaWarpSpecializedAdapterINS1E_15DefaultEpilogueIaSK_SK_NS1D_6thread17LinearCombinationIaLi1EiiLNS1I_9ScaleType4KindE0ELNS_15FloatRoundStyleE2EaEENS1_15EpilogueDefaultEEEEEvvEEEEvNT_6ParamsE)
        /*0008*/ 	.word	0x000000a8


	//----- nvinfo : EIATTR_FRAME_SIZE
	.align		4
.L_15:
        /*000c*/ 	.byte	0x04, 0x11
        /*000e*/ 	.short	(.L_17 - .L_16)
	.align		4
.L_16:
        /*0010*/ 	.word	index@(_ZN7cutlass13device_kernelINS_4gemm6kernel13GemmUniversalIN4cute5tupleIJiiiiEEENS1_10collective13CollectiveMmaINS1_34MainloopSm90TmaGmmaWarpSpecializedILi18ENS5_IJNS4_1CILi2EEENSA_ILi1EEESC_EEENS1_32KernelTmaWarpSpecializedPingpongEEENS5_IJNSA_ILi64EEENSA_ILi32EEENSA_ILi128EEEEEEaNS5_IJlSC_lEEEaSK_NS4_8TiledMMAINS4_8MMA_AtomIJNS4_4SM904GMMA26MMA_64x32x32_S32S8S8_SS_TNEEEENS4_6LayoutINS5_IJSC_SC_SC_EEENS5_IJNSA_ILi0EEEST_ST_EEEEENS5_IJNS4_10UnderscoreESW_SW_EEEEENS4_13SM90_TMA_LOADENS4_14ComposedLayoutINS4_7SwizzleILi3ELi4ELi3EEENS4_18smem_ptr_flag_bitsILi8EEENSR_INS5_IJNSA_ILi8EEESI_EEENS5_IJSI_SC_EEEEEEEvNS4_8identityENS4_23SM90_TMA_LOAD_MULTICASTES19_vS1A_EENS_8epilogue10collective6detail29Sm90TmaWarpSpecializedAdapterINS1E_15DefaultEpilogueIaSK_SK_NS1D_6thread17LinearCombinationIaLi1EiiLNS1I_9ScaleType4KindE0ELNS_15FloatRoundStyleE2EaEENS1_15EpilogueDefaultEEEEEvvEEEEvNT_6ParamsE)
        /*0014*/ 	.word	0x00000008


	//----- nvinfo : EIATTR_MIN_STACK_SIZE
	.align		4
.L_17:
        /*0018*/ 	.byte	0x04, 0x12
        /*001a*/ 	.short	(.L_19 - .L_18)
	.align		4
.L_18:
        /*001c*/ 	.word	index@(_ZN7cutlass13device_kernelINS_4gemm6kernel13GemmUniversalIN4cute5tupleIJiiiiEEENS1_10collective13CollectiveMmaINS1_34MainloopSm90TmaGmmaWarpSpecializedILi18ENS5_IJNS4_1CILi2EEENSA_ILi1EEESC_EEENS1_32KernelTmaWarpSpecializedPingpongEEENS5_IJNSA_ILi64EEENSA_ILi32EEENSA_ILi128EEEEEEaNS5_IJlSC_lEEEaSK_NS4_8TiledMMAINS4_8MMA_AtomIJNS4_4SM904GMMA26MMA_64x32x32_S32S8S8_SS_TNEEEENS4_6LayoutINS5_IJSC_SC_SC_EEENS5_IJNSA_ILi0EEEST_ST_EEEEENS5_IJNS4_10UnderscoreESW_SW_EEEEENS4_13SM90_TMA_LOADENS4_14ComposedLayoutINS4_7SwizzleILi3ELi4ELi3EEENS4_18smem_ptr_flag_bitsILi8EEENSR_INS5_IJNSA_ILi8EEESI_EEENS5_IJSI_SC_EEEEEEEvNS4_8identityENS4_23SM90_TMA_LOAD_MULTICASTES19_vS1A_EENS_8epilogue10collective6detail29Sm90TmaWarpSpecializedAdapterINS1E_15DefaultEpilogueIaSK_SK_NS1D_6thread17LinearCombinationIaLi1EiiLNS1I_9ScaleType4KindE0ELNS_15FloatRoundStyleE2EaEENS1_15EpilogueDefaultEEEEEvvEEEEvNT_6ParamsE)
        /*0020*/ 	.word	0x00000008
.L_19:


//--------------------- .nv.compat                --------------------------
	.section	.nv.compat,"",@"SHT_CUDA_COMPAT_INFO"
	.align	4
        /*0000*/ 	.byte	0x02, 0x09, 0x01, 0x00, 0x02, 0x02, 0x04, 0x00, 0x02, 0x05, 0x05, 0x00, 0x03, 0x07, 0x01, 0x01
        /*0010*/ 	.byte	0x02, 0x03, 0x01, 0x00, 0x02, 0x06, 0x01, 0x00, 0x04, 0x0b, 0x08, 0x00, 0x00, 0x00, 0x00, 0x00
        /*0020*/ 	.byte	0x00, 0x00, 0x00, 0x00


//--------------------- .nv.info._ZN7cutlass13device_kernelINS_4gemm6kernel13GemmUniversalIN4cute5tupleIJiiiiEEENS1_10collective13CollectiveMmaINS1_34MainloopSm90TmaGmmaWarpSpecializedILi18ENS5_IJNS4_1CILi2EEENSA_ILi1EEESC_EEENS1_32KernelTmaWarpSpecializedPingpongEEENS5_IJNSA_ILi64EEENSA_ILi32EEENSA_ILi128EEEEEEaNS5_IJlSC_lEEEaSK_NS4_8TiledMMAINS4_8MMA_AtomIJNS4_4SM904GMMA26MMA_64x32x32_S32S8S8_SS_TNEEEENS4_6LayoutINS5_IJSC_SC_SC_EEENS5_IJNSA_ILi0EEEST_ST_EEEEENS5_IJNS4_10UnderscoreESW_SW_EEEEENS4_13SM90_TMA_LOADENS4_14ComposedLayoutINS4_7SwizzleILi3ELi4ELi3EEENS4_18smem_ptr_flag_bitsILi8EEENSR_INS5_IJNSA_ILi8EEESI_EEENS5_IJSI_SC_EEEEEEEvNS4_8identityENS4_23SM90_TMA_LOAD_MULTICASTES19_vS1A_EENS_8epilogue10collective6detail29Sm90TmaWarpSpecializedAdapterINS1E_15DefaultEpilogueIaSK_SK_NS1D_6thread17LinearCombinationIaLi1EiiLNS1I_9ScaleType4KindE0ELNS_15FloatRoundStyleE2EaEENS1_15EpilogueDefaultEEEEEvvEEEEvNT_6ParamsE --------------------------
	.section	.nv.info._ZN7cutlass13device_kernelINS_4gemm6kernel13GemmUniversalIN4cute5tupleIJiiiiEEENS1_10collective13CollectiveMmaINS1_34MainloopSm90TmaGmmaWarpSpecializedILi18ENS5_IJNS4_1CILi2EEENSA_ILi1EEESC_EEENS1_32KernelTmaWarpSpecializedPingpongEEENS5_IJNSA_ILi64EEENSA_ILi32EEENSA_ILi128EEEEEEaNS5_IJlSC_lEEEaSK_NS4_8TiledMMAINS4_8MMA_AtomIJNS4_4SM904GMMA26MMA_64x32x32_S32S8S8_SS_TNEEEENS4_6LayoutINS5_IJSC_SC_SC_EEENS5_IJNSA_ILi0EEEST_ST_EEEEENS5_IJNS4_10UnderscoreESW_SW_EEEEENS4_13SM90_TMA_LOADENS4_14ComposedLayoutINS4_7SwizzleILi3ELi4ELi3EEENS4_18smem_ptr_flag_bitsILi8EEENSR_INS5_IJNSA_ILi8EEESI_EEENS5_IJSI_SC_EEEEEEEvNS4_8identityENS4_23SM90_TMA_LOAD_MULTICASTES19_vS1A_EENS_8epilogue10collective6detail29Sm90TmaWarpSpecializedAdapterINS1E_15DefaultEpilogueIaSK_SK_NS1D_6thread17LinearCombinationIaLi1EiiLNS1I_9ScaleType4KindE0ELNS_15FloatRoundStyleE2EaEENS1_15EpilogueDefaultEEEEEvvEEEEvNT_6ParamsE,"",@"SHT_CUDA_INFO"
	.sectionflags	@""
	.align	4


	//----- nvinfo : EIATTR_CUDA_API_VERSION
	.align		4
        /*0000*/ 	.byte	0x04, 0x37
        /*0002*/ 	.short	(.L_21 - .L_20)
.L_20:
        /*0004*/ 	.word	0x00000082


	//----- nvinfo : EIATTR_KPARAM_INFO
	.align		4
.L_21:
        /*0008*/ 	.byte	0x04, 0x17
        /*000a*/ 	.short	(.L_23 - .L_22)
.L_22:
        /*000c*/ 	.word	0x00000000
        /*0010*/ 	.short	0x0000
        /*0012*/ 	.short	0x0070
        /*0014*/ 	.byte	0x00, 0xf0, 0x01, 0x10


	//----- nvinfo : EIATTR_SPARSE_MMA_MASK
	.align		4
.L_23:
        /*0018*/ 	.byte	0x03, 0x50
        /*001a*/ 	.short	0x0000


	//----- nvinfo : EIATTR_MAXREG_COUNT
	.align		4
        /*001c*/ 	.byte	0x03, 0x1b
        /*001e*/ 	.short	0x00a8


	//----- nvinfo : EIATTR_NUM_BARRIERS
	.align		4
        /*0020*/ 	.byte	0x02, 0x4c
        /*0022*/ 	.byte	0x01
	.zero		1


	//----- nvinfo : EIATTR_EXTERNS
	.align		4
        /*0024*/ 	.byte	0x04, 0x0f
        /*0026*/ 	.short	(.L_25 - .L_24)


	//   ....[0]....
	.align		4
.L_24:
        /*0028*/ 	.word	index@(__assertfail)


	//----- nvinfo : EIATTR_ANNOTATIONS
	.align		4
.L_25:
        /*002c*/ 	.byte	0x04, 0x55
        /*002e*/ 	.short	(.L_27 - .L_26)


	//   ....[0]....
.L_26:
        /*0030*/ 	.word	0x00000001
        /*0034*/ 	.byte	0x90, 0x0f, 0x00, 0x00, 0x01, 0x00, 0x00, 0x00, 0x80, 0x33, 0x00, 0x00, 0x01, 0x00, 0x00, 0x00
        /*0044*/ 	.byte	0x00, 0x40, 0x00, 0x00


	//----- nvinfo : EIATTR_MERCURY_ISA_VERSION
	.align		4
.L_27:
        /*0048*/ 	.byte	0x03, 0x5f
        /*004a*/ 	.short	0x0101


	//----- nvinfo : EIATTR_INT_WARP_WIDE_INSTR_OFFSETS
	.align		4
        /*004c*/ 	.byte	0x04, 0x31
        /*004e*/ 	.short	(.L_29 - .L_28)


	//   ....[0]....
.L_28:
        /*0050*/ 	.word	0x00000720


	//   ....[1]....
        /*0054*/ 	.word	0x00000750


	//   ....[2]....
        /*0058*/ 	.word	0x00000790


	//   ....[3]....
        /*005c*/ 	.word	0x000008c0


	//   ....[4]....
        /*0060*/ 	.word	0x000008d0


	//   ....[5]....
        /*0064*/ 	.word	0x000008e0


	//   ....[6]....
        /*0068*/ 	.word	0x00000980


	//   ....[7]....
        /*006c*/ 	.word	0x000009c0


	//   ....[8]....
        /*0070*/ 	.word	0x00002200


	//----- nvinfo : EIATTR_COOP_GROUP_MASK_REGIDS
	.align		4
.L_29:
        /*0074*/ 	.byte	0x04, 0x29
        /*0076*/ 	.short	(.L_31 - .L_30)


	//   ....[0]....
.L_30:
        /*0078*/ 	.word	0xffffffff


	//   ....[1]....
        /*007c*/ 	.word	0xffffffff


	//   ....[2]....
        /*0080*/ 	.word	0xffffffff


	//   ....[3]....
        /*0084*/ 	.word	0xffffffff


	//   ....[4]....
        /*0088*/ 	.word	0xffffffff


	//   ....[5]....
        /*008c*/ 	.word	0xffffffff


	//   ....[6]....
        /*0090*/ 	.word	0xffffffff


	//----- nvinfo : EIATTR_COOP_GROUP_INSTR_OFFSETS
	.align		4
.L_31:
        /*0094*/ 	.byte	0x04, 0x28
        /*0096*/ 	.short	(.L_33 - .L_32)


	//   ....[0]....
.L_32:
        /*0098*/ 	.word	0x00000070


	//   ....[1]....
        /*009c*/ 	.word	0x00000080


	//   ....[2]....
        /*00a0*/ 	.word	0x00000140


	//   ....[3]....
        /*00a4*/ 	.word	0x000004e0


	//   ....[4]....
        /*00a8*/ 	.word	0x00000520


	//   ....[5]....
        /*00ac*/ 	.word	0x00000900


	//   ....[6]....
        /*00b0*/ 	.word	0x00000b40


	//----- nvinfo : EIATTR_REG_RECONFIG
	.align		4
.L_33:
        /*00b4*/ 	.byte	0x01, 0x54
	.zero		2


	//----- nvinfo : EIATTR_SYSCALL_OFFSETS
	.align		4
        /*00b8*/ 	.byte	0x04, 0x46
        /*00ba*/ 	.short	(.L_35 - .L_34)


	//   ....[0]....
.L_34:
        /*00bc*/ 	.word	0x00001a40


	//----- nvinfo : EIATTR_MBARRIER_INSTR_OFFSETS
	.align		4
.L_35:
        /*00c0*/ 	.byte	0x04, 0x39
        /*00c2*/ 	.short	(.L_37 - .L_36)


	//   ....[0]....
.L_36:
        /*00c4*/ 	.word	0x00000280
        /*00c8*/ 	.word	0x000000ff
        /*00cc*/ 	.word	0x00000000
        /*00d0*/ 	.short	0x0100
        /*00d2*/ 	.byte	0x08
	.zero		1


	//   ....[1]....
        /*00d4*/ 	.word	0x00000290
        /*00d8*/ 	.word	0x000000ff
        /*00dc*/ 	.word	0x00000090
        /*00e0*/ 	.short	0x0100
        /*00e2*/ 	.byte	0x08
	.zero		1


	//   ....[2]....
        /*00e4*/ 	.word	0x000002a0
        /*00e8*/ 	.word	0x000000ff
        /*00ec*/ 	.word	0x00000008
        /*00f0*/ 	.short	0x0100
        /*00f2*/ 	.byte	0x08
	.zero		1


	//   ....[3]....
        /*00f4*/ 	.word	0x000002b0
        /*00f8*/ 	.word	0x000000ff
        /*00fc*/ 	.word	0x00000098
        /*0100*/ 	.short	0x0100
        /*0102*/ 	.byte	0x08
	.zero		1


	//   ....[4]....
        /*0104*/ 	.word	0x000002c0
        /*0108*/ 	.word	0x000000ff
        /*010c*/ 	.word	0x00000010
        /*0110*/ 	.short	0x0100
        /*0112*/ 	.byte	0x08
	.zero		1


	//   ....[5]....
        /*0114*/ 	.word	0x000002d0
        /*0118*/ 	.word	0x000000ff
        /*011c*/ 	.word	0x000000a0
        /*0120*/ 	.short	0x0100
        /*0122*/ 	.byte	0x08
	.zero		1


	//   ....[6]....
        /*0124*/ 	.word	0x000002e0
        /*0128*/ 	.word	0x000000ff
        /*012c*/ 	.word	0x00000018
        /*0130*/ 	.short	0x0100
        /*0132*/ 	.byte	0x08
	.zero		1


	//   ....[7]....
        /*0134*/ 	.word	0x000002f0
        /*0138*/ 	.word	0x000000ff
        /*013c*/ 	.word	0x000000a8
        /*0140*/ 	.short	0x0100
        /*0142*/ 	.byte	0x08
	.zero		1


	//   ....[8]....
        /*0144*/ 	.word	0x00000300
        /*0148*/ 	.word	0x000000ff
        /*014c*/ 	.word	0x00000020
        /*0150*/ 	.short	0x0100
        /*0152*/ 	.byte	0x08
	.zero		1


	//   ....[9]....
        /*0154*/ 	.word	0x00000310
        /*0158*/ 	.word	0x000000ff
        /*015c*/ 	.word	0x000000b0
        /*0160*/ 	.short	0x0100
        /*0162*/ 	.byte	0x08
	.zero		1


	//   ....[10]....
        /*0164*/ 	.word	0x00000320
        /*0168*/ 	.word	0x000000ff
        /*016c*/ 	.word	0x00000028
        /*0170*/ 	.short	0x0100
        /*0172*/ 	.byte	0x08
	.zero		1


	//   ....[11]....
        /*0174*/ 	.word	0x00000330
        /*0178*/ 	.word	0x000000ff
        /*017c*/ 	.word	0x000000b8
        /*0180*/ 	.short	0x0100
        /*0182*/ 	.byte	0x08
	.zero		1


	//   ....[12]....
        /*0184*/ 	.word	0x00000340
        /*0188*/ 	.word	0x000000ff
        /*018c*/ 	.word	0x00000030
        /*0190*/ 	.short	0x0100
        /*0192*/ 	.byte	0x08
	.zero		1


	//   ....[13]....
        /*0194*/ 	.word	0x00000350
        /*0198*/ 	.word	0x000000ff
        /*019c*/ 	.word	0x000000c0
        /*01a0*/ 	.short	0x0100
        /*01a2*/ 	.byte	0x08
	.zero		1


	//   ....[14]....
        /*01a4*/ 	.word	0x00000360
        /*01a8*/ 	.word	0x000000ff
        /*01ac*/ 	.word	0x00000038
        /*01b0*/ 	.short	0x0100
        /*01b2*/ 	.byte	0x08
	.zero		1


	//   ....[15]....
        /*01b4*/ 	.word	0x00000370
        /*01b8*/ 	.word	0x000000ff
        /*01bc*/ 	.word	0x000000c8
        /*01c0*/ 	.short	0x0100
        /*01c2*/ 	.byte	0x08
	.zero		1


	//   ....[16]....
        /*01c4*/ 	.word	0x00000380
        /*01c8*/ 	.word	0x000000ff
        /*01cc*/ 	.word	0x00000040
        /*01d0*/ 	.short	0x0100
        /*01d2*/ 	.byte	0x08
	.zero		1


	//   ....[17]....
        /*01d4*/ 	.word	0x00000390
        /*01d8*/ 	.word	0x000000ff
        /*01dc*/ 	.word	0x000000d0
        /*01e0*/ 	.short	0x0100
        /*01e2*/ 	.byte	0x08
	.zero		1


	//   ....[18]....
        /*01e4*/ 	.word	0x000003a0
        /*01e8*/ 	.word	0x000000ff
        /*01ec*/ 	.word	0x00000048
        /*01f0*/ 	.short	0x0100
        /*01f2*/ 	.byte	0x08
	.zero		1


	//   ....[19]....
        /*01f4*/ 	.word	0x000003b0
        /*01f8*/ 	.word	0x000000ff
        /*01fc*/ 	.word	0x000000d8
        /*0200*/ 	.short	0x0100
        /*0202*/ 	.byte	0x08
	.zero		1


	//   ....[20]....
        /*0204*/ 	.word	0x000003c0
        /*0208*/ 	.word	0x000000ff
        /*020c*/ 	.word	0x00000050
        /*0210*/ 	.short	0x0100
        /*0212*/ 	.byte	0x08
	.zero		1


	//   ....[21]....
        /*0214*/ 	.word	0x000003d0
        /*0218*/ 	.word	0x000000ff
        /*021c*/ 	.word	0x000000e0
        /*0220*/ 	.short	0x0100
        /*0222*/ 	.byte	0x08
	.zero		1


	//   ....[22]....
        /*0224*/ 	.word	0x000003e0
        /*0228*/ 	.word	0x000000ff
        /*022c*/ 	.word	0x00000058
        /*0230*/ 	.short	0x0100
        /*0232*/ 	.byte	0x08
	.zero		1


	//   ....[23]....
        /*0234*/ 	.word	0x000003f0
        /*0238*/ 	.word	0x000000ff
        /*023c*/ 	.word	0x000000e8
        /*0240*/ 	.short	0x0100
        /*0242*/ 	.byte	0x08
	.zero		1


	//   ....[24]....
        /*0244*/ 	.word	0x00000400
        /*0248*/ 	.word	0x000000ff
        /*024c*/ 	.word	0x00000060
        /*0250*/ 	.short	0x0100
        /*0252*/ 	.byte	0x08
	.zero		1


	//   ....[25]....
        /*0254*/ 	.word	0x00000410
        /*0258*/ 	.word	0x000000ff
        /*025c*/ 	.word	0x000000f0
        /*0260*/ 	.short	0x0100
        /*0262*/ 	.byte	0x08
	.zero		1


	//   ....[26]....
        /*0264*/ 	.word	0x00000420
        /*0268*/ 	.word	0x000000ff
        /*026c*/ 	.word	0x00000068
        /*0270*/ 	.short	0x0100
        /*0272*/ 	.byte	0x08
	.zero		1


	//   ....[27]....
        /*0274*/ 	.word	0x00000430
        /*0278*/ 	.word	0x000000ff
        /*027c*/ 	.word	0x000000f8
        /*0280*/ 	.short	0x0100
        /*0282*/ 	.byte	0x08
	.zero		1


	//   ....[28]....
        /*0284*/ 	.word	0x00000440
        /*0288*/ 	.word	0x000000ff
        /*028c*/ 	.word	0x00000070
        /*0290*/ 	.short	0x0100
        /*0292*/ 	.byte	0x08
	.zero		1


	//   ....[29]....
        /*0294*/ 	.word	0x00000450
        /*0298*/ 	.word	0x000000ff
        /*029c*/ 	.word	0x00000100
        /*02a0*/ 	.short	0x0100
        /*02a2*/ 	.byte	0x08
	.zero		1


	//   ....[30]....
        /*02a4*/ 	.word	0x00000460
        /*02a8*/ 	.word	0x000000ff
        /*02ac*/ 	.word	0x00000078
        /*02b0*/ 	.short	0x0100
        /*02b2*/ 	.byte	0x08
	.zero		1


	//   ....[31]....
        /*02b4*/ 	.word	0x00000470
        /*02b8*/ 	.word	0x000000ff
        /*02bc*/ 	.word	0x00000108
        /*02c0*/ 	.short	0x0100
        /*02c2*/ 	.byte	0x08
	.zero		1


	//   ....[32]....
        /*02c4*/ 	.word	0x00000480
        /*02c8*/ 	.word	0x000000ff
        /*02cc*/ 	.word	0x00000080
        /*02d0*/ 	.short	0x0100
        /*02d2*/ 	.byte	0x08
	.zero		1


	//   ....[33]....
        /*02d4*/ 	.word	0x00000490
        /*02d8*/ 	.word	0x000000ff
        /*02dc*/ 	.word	0x00000110
        /*02e0*/ 	.short	0x0100
        /*02e2*/ 	.byte	0x08
	.zero		1


	//   ....[34]....
        /*02e4*/ 	.word	0x000004a0
        /*02e8*/ 	.word	0x000000ff
        /*02ec*/ 	.word	0x00000088
        /*02f0*/ 	.short	0x0100
        /*02f2*/ 	.byte	0x08
	.zero		1


	//   ....[35]....
        /*02f4*/ 	.word	0x000004b0
        /*02f8*/ 	.word	0x000000ff
        /*02fc*/ 	.word	0x00000118
        /*0300*/ 	.short	0x0100
        /*0302*/ 	.byte	0x08
	.zero		1


	//   ....[36]....
        /*0304*/ 	.word	0x000009f0
        /*0308*/ 	.word	0x000000ff
        /*030c*/ 	.word	0x00000150
        /*0310*/ 	.short	0x0100
        /*0312*/ 	.byte	0x08
	.zero		1


	//   ....[37]....
        /*0314*/ 	.word	0x00000a80
        /*0318*/ 	.word	0x000000ff
        /*031c*/ 	.word	0x00000158
        /*0320*/ 	.short	0x0100
        /*0322*/ 	.byte	0x08
	.zero		1


	//   ....[38]....
        /*0324*/ 	.word	0x00000ac0
        /*0328*/ 	.word	0x000000ff
        /*032c*/ 	.word	0x00000130
        /*0330*/ 	.short	0x0100
        /*0332*/ 	.byte	0x09
	.zero		1


	//   ....[39]....
        /*0334*/ 	.word	0x00000ad0
        /*0338*/ 	.word	0x000000ff
        /*033c*/ 	.word	0x00000138
        /*0340*/ 	.short	0x0100
        /*0342*/ 	.byte	0x09
	.zero		1


	//   ....[40]....
        /*0344*/ 	.word	0x00000ae0
        /*0348*/ 	.word	0x000000ff
        /*034c*/ 	.word	0x00000140
        /*0350*/ 	.short	0x0100
        /*0352*/ 	.byte	0x09
	.zero		1


	//   ....[41]....
        /*0354*/ 	.word	0x00000af0
        /*0358*/ 	.word	0x000000ff
        /*035c*/ 	.word	0x00000148
        /*0360*/ 	.short	0x0100
        /*0362*/ 	.byte	0x09
	.zero		1


	//   ....[42]....
        /*0364*/ 	.word	0x00001920
        /*0368*/ 	.word	0x00000031
        /*036c*/ 	.word	0x00000000
        /*0370*/ 	.short	0x010a
        /*0372*/ 	.byte	0x2a
	.zero		1


	//   ....[43]....
        /*0374*/ 	.word	0x00001ac0
        /*0378*/ 	.word	0x00000003
        /*037c*/ 	.word	0x00000000
        /*0380*/ 	.short	0x010a
        /*0382*/ 	.byte	0x3f
	.zero		1


	//   ....[44]....
        /*0384*/ 	.word	0x00001b00
        /*0388*/ 	.word	0x00000003
        /*038c*/ 	.word	0x00000000
        /*0390*/ 	.short	0x010a
        /*0392*/ 	.byte	0x3f
	.zero		1


	//   ....[45]....
        /*0394*/ 	.word	0x00001e00
        /*0398*/ 	.word	0x000000ff
        /*039c*/ 	.word	0x00000000
        /*03a0*/ 	.short	0x010a
        /*03a2*/ 	.byte	0x04
	.zero		1


	//   ....[46]....
        /*03a4*/ 	.word	0x00001e40
        /*03a8*/ 	.word	0x000000ff
        /*03ac*/ 	.word	0x00000000
        /*03b0*/ 	.short	0x010a
        /*03b2*/ 	.byte	0x04
	.zero		1


	//   ....[47]....
        /*03b4*/ 	.word	0x000020a0
        /*03b8*/ 	.word	0x00000005
        /*03bc*/ 	.word	0x00000000
        /*03c0*/ 	.short	0x0101
        /*03c2*/ 	.byte	0x3f
	.zero		1


	//   ....[48]....
        /*03c4*/ 	.word	0x000021a0
        /*03c8*/ 	.word	0x00000030
        /*03cc*/ 	.word	0x00000000
        /*03d0*/ 	.short	0x0101
        /*03d2*/ 	.byte	0x2f
	.zero		1


	//   ....[49]....
        /*03d4*/ 	.word	0x000022a0
        /*03d8*/ 	.word	0x00000003
        /*03dc*/ 	.word	0x00000000
        /*03e0*/ 	.short	0x0101
        /*03e2*/ 	.byte	0x3f
	.zero		1


	//   ....[50]....
        /*03e4*/ 	.word	0x00002360
        /*03e8*/ 	.word	0x00000031
        /*03ec*/ 	.word	0x00000010
        /*03f0*/ 	.short	0x010a
        /*03f2*/ 	.byte	0x2a
	.zero		1


	//   ....[51]....
        /*03f4*/ 	.word	0x000033a0
        /*03f8*/ 	.word	0x00000032
        /*03fc*/ 	.word	0x00000000
        /*0400*/ 	.short	0x0101
        /*0402*/ 	.byte	0x2f
	.zero		1


	//   ....[52]....
        /*0404*/ 	.word	0x00003d50
        /*0408*/ 	.word	0x0000000d
        /*040c*/ 	.word	0x00000090
        /*0410*/ 	.short	0x010a
        /*0412*/ 	.byte	0x3f
	.zero		1


	//   ....[53]....
        /*0414*/ 	.word	0x00004120
        /*0418*/ 	.word	0x00000007
        /*041c*/ 	.word	0x00000158
        /*0420*/ 	.short	0x0101
        /*0422*/ 	.byte	0x3f
	.zero		1


	//   ....[54]....
        /*0424*/ 	.word	0x00004890
        /*0428*/ 	.word	0x00000007
        /*042c*/ 	.word	0x00000000
        /*0430*/ 	.short	0x010a
        /*0432*/ 	.byte	0x3f
	.zero		1


	//   ....[55]....
        /*0434*/ 	.word	0x00004910
        /*0438*/ 	.word	0x00000008
        /*043c*/ 	.word	0x00000000
        /*0440*/ 	.short	0x010a
        /*0442*/ 	.byte	0x3f
	.zero		1


	//   ....[56]....
        /*0444*/ 	.word	0x000049a0
        /*0448*/ 	.word	0x00000009
        /*044c*/ 	.word	0x00000000
        /*0450*/ 	.short	0x010a
        /*0452*/ 	.byte	0x3f
	.zero		1


	//   ....[57]....
        /*0454*/ 	.word	0x00004a30
        /*0458*/ 	.word	0x00000008
        /*045c*/ 	.word	0x00000000
        /*0460*/ 	.short	0x010a
        /*0462*/ 	.byte	0x3f
	.zero		1


	//   ....[58]....
        /*0464*/ 	.word	0x00004ac0
        /*0468*/ 	.word	0x00000009
        /*046c*/ 	.word	0x00000000
        /*0470*/ 	.short	0x010a
        /*0472*/ 	.byte	0x3f
	.zero		1


	//   ....[59]....
        /*0474*/ 	.word	0x00004b50
        /*0478*/ 	.word	0x00000008
        /*047c*/ 	.word	0x00000000
        /*0480*/ 	.short	0x010a
        /*0482*/ 	.byte	0x3f
	.zero		1


	//   ....[60]....
        /*0484*/ 	.word	0x00004be0
        /*0488*/ 	.word	0x00000009
        /*048c*/ 	.word	0x00000000
        /*0490*/ 	.short	0x010a
        /*0492*/ 	.byte	0x3f
	.zero		1


	//   ....[61]....
        /*0494*/ 	.word	0x00004c70
        /*0498*/ 	.word	0x00000008
        /*049c*/ 	.word	0x00000000
        /*04a0*/ 	.short	0x010a
        /*04a2*/ 	.byte	0x3f
	.zero		1


	//   ....[62]....
        /*04a4*/ 	.word	0x00004d00
        /*04a8*/ 	.word	0x00000009
        /*04ac*/ 	.word	0x00000000
        /*04b0*/ 	.short	0x010a
        /*04b2*/ 	.byte	0x3f
	.zero		1


	//   ....[63]....
        /*04b4*/ 	.word	0x00004d90
        /*04b8*/ 	.word	0x00000008
        /*04bc*/ 	.word	0x00000000
        /*04c0*/ 	.short	0x010a
        /*04c2*/ 	.byte	0x3f
	.zero		1


	//   ....[64]....
        /*04c4*/ 	.word	0x00004e20
        /*04c8*/ 	.word	0x00000009
        /*04cc*/ 	.word	0x00000000
        /*04d0*/ 	.short	0x010a
        /*04d2*/ 	.byte	0x3f
	.zero		1


	//   ....[65]....
        /*04d4*/ 	.word	0x00004eb0
        /*04d8*/ 	.word	0x00000008
        /*04dc*/ 	.word	0x00000000
        /*04e0*/ 	.short	0x010a
        /*04e2*/ 	.byte	0x3f
	.zero		1


	//   ....[66]....
        /*04e4*/ 	.word	0x00004f40
        /*04e8*/ 	.word	0x00000009
        /*04ec*/ 	.word	0x00000000
        /*04f0*/ 	.short	0x010a
        /*04f2*/ 	.byte	0x3f
	.zero		1


	//   ....[67]....
        /*04f4*/ 	.word	0x00004fd0
        /*04f8*/ 	.word	0x00000008
        /*04fc*/ 	.word	0x00000000
        /*0500*/ 	.short	0x010a
        /*0502*/ 	.byte	0x3f
	.zero		1


	//   ....[68]....
        /*0504*/ 	.word	0x00005060
        /*0508*/ 	.word	0x00000009
        /*050c*/ 	.word	0x00000000
        /*0510*/ 	.short	0x010a
        /*0512*/ 	.byte	0x3f
	.zero		1


	//   ....[69]....
        /*0514*/ 	.word	0x000050f0
        /*0518*/ 	.word	0x00000008
        /*051c*/ 	.word	0x00000000
        /*0520*/ 	.short	0x010a
        /*0522*/ 	.byte	0x3f
	.zero		1


	//   ....[70]....
        /*0524*/ 	.word	0x00005180
        /*0528*/ 	.word	0x0000000b
        /*052c*/ 	.word	0x00000000
        /*0530*/ 	.short	0x010a
        /*0532*/ 	.byte	0x3f
	.zero		1


	//   ....[71]....
        /*0534*/ 	.word	0x00005210
        /*0538*/ 	.word	0x00000003
        /*053c*/ 	.word	0x00000000
        /*0540*/ 	.short	0x010a
        /*0542*/ 	.byte	0x3f
	.zero		1


	//   ....[72]....
        /*0544*/ 	.word	0x00005270
        /*0548*/ 	.word	0x0000002f
        /*054c*/ 	.word	0x00000000
        /*0550*/ 	.short	0x010a
        /*0552*/ 	.byte	0x3f
	.zero		1


	//   ....[73]....
        /*0554*/ 	.word	0x000052c0
        /*0558*/ 	.word	0x00000003
        /*055c*/ 	.word	0x00000000
        /*0560*/ 	.short	0x010a
        /*0562*/ 	.byte	0x3f
	.zero		1


	//   ....[74]....
        /*0564*/ 	.word	0x00005320
        /*0568*/ 	.word	0x00000005
        /*056c*/ 	.word	0x00000000
        /*0570*/ 	.short	0x010a
        /*0572*/ 	.byte	0x3f
	.zero		1


	//   ....[75]....
        /*0574*/ 	.word	0x00005370
        /*0578*/ 	.word	0x0000002f
        /*057c*/ 	.word	0x00000010
        /*0580*/ 	.short	0x010a
        /*0582*/ 	.byte	0x3f
	.zero		1


	//   ....[76]....
        /*0584*/ 	.word	0x00005440
        /*0588*/ 	.word	0x0000000d
        /*058c*/ 	.word	0x00000090
        /*0590*/ 	.short	0x010a
        /*0592*/ 	.byte	0x3f
	.zero		1


	//   ....[77]....
        /*0594*/ 	.word	0x00005510
        /*0598*/ 	.word	0x00000007
        /*059c*/ 	.word	0x00000000
        /*05a0*/ 	.short	0x010a
        /*05a2*/ 	.byte	0x3f
	.zero		1


	//   ....[78]....
        /*05a4*/ 	.word	0x00005560
        /*05a8*/ 	.word	0x00000008
        /*05ac*/ 	.word	0x00000000
        /*05b0*/ 	.short	0x010a
        /*05b2*/ 	.byte	0x3f
	.zero		1


	//   ....[79]....
        /*05b4*/ 	.word	0x000055b0
        /*05b8*/ 	.word	0x00000009
        /*05bc*/ 	.word	0x00000000
        /*05c0*/ 	.short	0x010a
        /*05c2*/ 	.byte	0x3f
	.zero		1


	//   ....[80]....
        /*05c4*/ 	.word	0x00005600
        /*05c8*/ 	.word	0x00000008
        /*05cc*/ 	.word	0x00000000
        /*05d0*/ 	.short	0x010a
        /*05d2*/ 	.byte	0x3f
	.zero		1


	//   ....[81]....
        /*05d4*/ 	.word	0x00005650
        /*05d8*/ 	.word	0x00000009
        /*05dc*/ 	.word	0x00000000
        /*05e0*/ 	.short	0x010a
        /*05e2*/ 	.byte	0x3f
	.zero		1


	//   ....[82]....
        /*05e4*/ 	.word	0x000056a0
        /*05e8*/ 	.word	0x00000008
        /*05ec*/ 	.word	0x00000000
        /*05f0*/ 	.short	0x010a
        /*05f2*/ 	.byte	0x3f
	.zero		1


	//   ....[83]....
        /*05f4*/ 	.word	0x000056f0
        /*05f8*/ 	.word	0x00000009
        /*05fc*/ 	.word	0x00000000
        /*0600*/ 	.short	0x010a
        /*0602*/ 	.byte	0x3f
	.zero		1


	//   ....[84]....
        /*0604*/ 	.word	0x00005740
        /*0608*/ 	.word	0x00000008
        /*060c*/ 	.word	0x00000000
        /*0610*/ 	.short	0x010a
        /*0612*/ 	.byte	0x3f
	.zero		1


	//   ....[85]....
        /*0614*/ 	.word	0x00005790
        /*0618*/ 	.word	0x00000009
        /*061c*/ 	.word	0x00000000
        /*0620*/ 	.short	0x010a
        /*0622*/ 	.byte	0x3f
	.zero		1


	//   ....[86]....
        /*0624*/ 	.word	0x000057e0
        /*0628*/ 	.word	0x00000008
        /*062c*/ 	.word	0x00000000
        /*0630*/ 	.short	0x010a
        /*0632*/ 	.byte	0x3f
	.zero		1


	//   ....[87]....
        /*0634*/ 	.word	0x00005830
        /*0638*/ 	.word	0x00000009
        /*063c*/ 	.word	0x00000000
        /*0640*/ 	.short	0x010a
        /*0642*/ 	.byte	0x3f
	.zero		1


	//   ....[88]....
        /*0644*/ 	.word	0x00005880
        /*0648*/ 	.word	0x00000008
        /*064c*/ 	.word	0x00000000
        /*0650*/ 	.short	0x010a
        /*0652*/ 	.byte	0x3f
	.zero		1


	//   ....[89]....
        /*0654*/ 	.word	0x000058d0
        /*0658*/ 	.word	0x00000009
        /*065c*/ 	.word	0x00000000
        /*0660*/ 	.short	0x010a
        /*0662*/ 	.byte	0x3f
	.zero		1


	//   ....[90]....
        /*0664*/ 	.word	0x00005920
        /*0668*/ 	.word	0x00000008
        /*066c*/ 	.word	0x00000000
        /*0670*/ 	.short	0x010a
        /*0672*/ 	.byte	0x3f
	.zero		1


	//   ....[91]....
        /*0674*/ 	.word	0x00005970
        /*0678*/ 	.word	0x00000009
        /*067c*/ 	.word	0x00000000
        /*0680*/ 	.short	0x010a
        /*0682*/ 	.byte	0x3f
	.zero		1


	//   ....[92]....
        /*0684*/ 	.word	0x000059c0
        /*0688*/ 	.word	0x00000008
        /*068c*/ 	.word	0x00000000
        /*0690*/ 	.short	0x010a
        /*0692*/ 	.byte	0x3f
	.zero		1


	//   ....[93]....
        /*0694*/ 	.word	0x00005a10
        /*0698*/ 	.word	0x0000000b
        /*069c*/ 	.word	0x00000000
        /*06a0*/ 	.short	0x010a
        /*06a2*/ 	.byte	0x3f
	.zero		1


	//----- nvinfo : EIATTR_NUM_MBARRIERS
	.align		4
.L_37:
        /*06a4*/ 	.byte	0x03, 0x38
        /*06a6*/ 	.short	0x002a


	//----- nvinfo : EIATTR_EXIT_INSTR_OFFSETS
	.align		4
        /*06a8*/ 	.byte	0x04, 0x1c
        /*06aa*/ 	.short	(.L_39 - .L_38)


	//   ....[0]....
.L_38:
        /*06ac*/ 	.word	0x000015d0


	//   ....[1]....
        /*06b0*/ 	.word	0x00001630


	//   ....[2]....
        /*06b4*/ 	.word	0x00003a20


	//   ....[3]....
        /*06b8*/ 	.word	0x00003a50


	//   ....[4]....
        /*06bc*/ 	.word	0x00005260


	//----- nvinfo : EIATTR_MAX_THREADS
	.align		4
.L_39:
        /*06c0*/ 	.byte	0x04, 0x05
        /*06c2*/ 	.short	(.L_41 - .L_40)
.L_40:
        /*06c4*/ 	.word	0x00000180
        /*06c8*/ 	.word	0x00000001
        /*06cc*/ 	.word	0x00000001


	//----- nvinfo : EIATTR_CRS_STACK_SIZE
	.align		4
.L_41:
        /*06d0*/ 	.byte	0x04, 0x1e
        /*06d2*/ 	.short	(.L_43 - .L_42)
.L_42:
        /*06d4*/ 	.word	0x00000000


	//----- nvinfo : EIATTR_CBANK_PARAM_SIZE
	.align		4
.L_43:
        /*06d8*/ 	.byte	0x03, 0x19
        /*06da*/ 	.short	0x0470


	//----- nvinfo : EIATTR_PARAM_CBANK
	.align		4
        /*06dc*/ 	.byte	0x04, 0x0a
        /*06de*/ 	.short	(.L_45 - .L_44)
	.align		4
.L_44:
        /*06e0*/ 	.word	index@(.nv.constant0._ZN7cutlass13device_kernelINS_4gemm6kernel13GemmUniversalIN4cute5tupleIJiiiiEEENS1_10collective13CollectiveMmaINS1_34MainloopSm90TmaGmmaWarpSpecializedILi18ENS5_IJNS4_1CILi2EEENSA_ILi1EEESC_EEENS1_32KernelTmaWarpSpecializedPingpongEEENS5_IJNSA_ILi64EEENSA_ILi32EEENSA_ILi128EEEEEEaNS5_IJlSC_lEEEaSK_NS4_8TiledMMAINS4_8MMA_AtomIJNS4_4SM904GMMA26MMA_64x32x32_S32S8S8_SS_TNEEEENS4_6LayoutINS5_IJSC_SC_SC_EEENS5_IJNSA_ILi0EEEST_ST_EEEEENS5_IJNS4_10UnderscoreESW_SW_EEEEENS4_13SM90_TMA_LOADENS4_14ComposedLayoutINS4_7SwizzleILi3ELi4ELi3EEENS4_18smem_ptr_flag_bitsILi8EEENSR_INS5_IJNSA_ILi8EEESI_EEENS5_IJSI_SC_EEEEEEEvNS4_8identityENS4_23SM90_TMA_LOAD_MULTICASTES19_vS1A_EENS_8epilogue10collective6detail29Sm90TmaWarpSpecializedAdapterINS1E_15DefaultEpilogueIaSK_SK_NS1D_6thread17LinearCombinationIaLi1EiiLNS1I_9ScaleType4KindE0ELNS_15FloatRoundStyleE2EaEENS1_15EpilogueDefaultEEEEEvvEEEEvNT_6ParamsE)
        /*06e4*/ 	.short	0x0210
        /*06e6*/ 	.short	0x0470


	//----- nvinfo : EIATTR_SW_WAR
	.align		4
.L_45:
        /*06e8*/ 	.byte	0x04, 0x36
        /*06ea*/ 	.short	(.L_47 - .L_46)
.L_46:
        /*06ec*/ 	.word	0x00000008
.L_47:


//--------------------- .nv.callgraph             --------------------------
	.section	.nv.callgraph,"",@"SHT_CUDA_CALLGRAPH"
	.align	4
	.sectionentsize	8
	.align		4
        /*0000*/ 	.word	0x00000000
	.align		4
        /*0004*/ 	.word	0xffffffff
	.align		4
        /*0008*/ 	.word	index@(_ZN7cutlass13device_kernelINS_4gemm6kernel13GemmUniversalIN4cute5tupleIJiiiiEEENS1_10collective13CollectiveMmaINS1_34MainloopSm90TmaGmmaWarpSpecializedILi18ENS5_IJNS4_1CILi2EEENSA_ILi1EEESC_EEENS1_32KernelTmaWarpSpecializedPingpongEEENS5_IJNSA_ILi64EEENSA_ILi32EEENSA_ILi128EEEEEEaNS5_IJlSC_lEEEaSK_NS4_8TiledMMAINS4_8MMA_AtomIJNS4_4SM904GMMA26MMA_64x32x32_S32S8S8_SS_TNEEEENS4_6LayoutINS5_IJSC_SC_SC_EEENS5_IJNSA_ILi0EEEST_ST_EEEEENS5_IJNS4_10UnderscoreESW_SW_EEEEENS4_13SM90_TMA_LOADENS4_14ComposedLayoutINS4_7SwizzleILi3ELi4ELi3EEENS4_18smem_ptr_flag_bitsILi8EEENSR_INS5_IJNSA_ILi8EEESI_EEENS5_IJSI_SC_EEEEEEEvNS4_8identityENS4_23SM90_TMA_LOAD_MULTICASTES19_vS1A_EENS_8epilogue10collective6detail29Sm90TmaWarpSpecializedAdapterINS1E_15DefaultEpilogueIaSK_SK_NS1D_6thread17LinearCombinationIaLi1EiiLNS1I_9ScaleType4KindE0ELNS_15FloatRoundStyleE2EaEENS1_15EpilogueDefaultEEEEEvvEEEEvNT_6ParamsE)
	.align		4
        /*000c*/ 	.word	index@(__assertfail)
	.align		4
        /*0010*/ 	.word	0x00000000
	.align		4
        /*0014*/ 	.word	0xfffffffe
	.align		4
        /*0018*/ 	.word	0x00000000
	.align		4
        /*001c*/ 	.word	0xfffffffd
	.align		4
        /*0020*/ 	.word	0x00000000
	.align		4
        /*0024*/ 	.word	0xfffffffc


//--------------------- .nv.constant4             --------------------------
	.section	.nv.constant4,"a",@progbits
	.align	8
	.align		8
.nv.constant4:
        /*0000*/ 	.dword	__assertfail
	.align		8
        /*0008*/ 	.dword	__unnamed_1
	.align		8
        /*0010*/ 	.dword	_ZN40_INTERNAL_109fdbeb_4_k_cu_6cbb85d9_129684cuda3std3__45__cpo5beginE
	.align		8
        /*0018*/ 	.dword	_ZN40_INTERNAL_109fdbeb_4_k_cu_6cbb85d9_129684cuda3std3__45__cpo3endE
	.align		8
        /*0020*/ 	.dword	_ZN40_INTERNAL_109fdbeb_4_k_cu_6cbb85d9_129684cuda3std3__45__cpo6cbeginE
	.align		8
        /*0028*/ 	.dword	_ZN40_INTERNAL_109fdbeb_4_k_cu_6cbb85d9_129684cuda3std3__45__cpo4cendE
	.align		8
        /*0030*/ 	.dword	_ZN40_INTERNAL_109fdbeb_4_k_cu_6cbb85d9_129684cuda3std3__442_GLOBAL__N__109fdbeb_4_k_cu_6cbb85d9_129686ignoreE
	.align		8
        /*0038*/ 	.dword	_ZN40_INTERNAL_109fdbeb_4_k_cu_6cbb85d9_129684cuda3std3__419piecewise_constructE
	.align		8
        /*0040*/ 	.dword	_ZN40_INTERNAL_109fdbeb_4_k_cu_6cbb85d9_129684cuda3std3__48in_placeE
	.align		8
        /*0048*/ 	.dword	_ZN40_INTERNAL_109fdbeb_4_k_cu_6cbb85d9_129684cuda3std6ranges3__45__cpo4swapE
	.align		8
        /*0050*/ 	.dword	_ZN40_INTERNAL_109fdbeb_4_k_cu_6cbb85d9_129684cuda3std6ranges3__45__cpo9iter_moveE
	.align		8
        /*0058*/ 	.dword	_ZN40_INTERNAL_109fdbeb_4_k_cu_6cbb85d9_129684cute7productE
	.align		8
        /*0060*/ 	.dword	_ZN40_INTERNAL_109fdbeb_4_k_cu_6cbb85d9_129684cute1_E
	.align		8
        /*0068*/ 	.dword	$str$22
	.align		8
        /*0070*/ 	.dword	$str$23


//--------------------- .text._ZN7cutlass13device_kernelINS_4gemm6kernel13GemmUniversalIN4cute5tupleIJiiiiEEENS1_10collective13CollectiveMmaINS1_34MainloopSm90TmaGmmaWarpSpecializedILi18ENS5_IJNS4_1CILi2EEENSA_ILi1EEESC_EEENS1_32KernelTmaWarpSpecializedPingpongEEENS5_IJNSA_ILi64EEENSA_ILi32EEENSA_ILi128EEEEEEaNS5_IJlSC_lEEEaSK_NS4_8TiledMMAINS4_8MMA_AtomIJNS4_4SM904GMMA26MMA_64x32x32_S32S8S8_SS_TNEEEENS4_6LayoutINS5_IJSC_SC_SC_EEENS5_IJNSA_ILi0EEEST_ST_EEEEENS5_IJNS4_10UnderscoreESW_SW_EEEEENS4_13SM90_TMA_LOADENS4_14ComposedLayoutINS4_7SwizzleILi3ELi4ELi3EEENS4_18smem_ptr_flag_bitsILi8EEENSR_INS5_IJNSA_ILi8EEESI_EEENS5_IJSI_SC_EEEEEEEvNS4_8identityENS4_23SM90_TMA_LOAD_MULTICASTES19_vS1A_EENS_8epilogue10collective6detail29Sm90TmaWarpSpecializedAdapterINS1E_15DefaultEpilogueIaSK_SK_NS1D_6thread17LinearCombinationIaLi1EiiLNS1I_9ScaleType4KindE0ELNS_15FloatRoundStyleE2EaEENS1_15EpilogueDefaultEEEEEvvEEEEvNT_6ParamsE --------------------------
	.section	.text._ZN7cutlass13device_kernelINS_4gemm6kernel13GemmUniversalIN4cute5tupleIJiiiiEEENS1_10collective13CollectiveMmaINS1_34MainloopSm90TmaGmmaWarpSpecializedILi18ENS5_IJNS4_1CILi2EEENSA_ILi1EEESC_EEENS1_32KernelTmaWarpSpecializedPingpongEEENS5_IJNSA_ILi64EEENSA_ILi32EEENSA_ILi128EEEEEEaNS5_IJlSC_lEEEaSK_NS4_8TiledMMAINS4_8MMA_AtomIJNS4_4SM904GMMA26MMA_64x32x32_S32S8S8_SS_TNEEEENS4_6LayoutINS5_IJSC_SC_SC_EEENS5_IJNSA_ILi0EEEST_ST_EEEEENS5_IJNS4_10UnderscoreESW_SW_EEEEENS4_13SM90_TMA_LOADENS4_14ComposedLayoutINS4_7SwizzleILi3ELi4ELi3EEENS4_18smem_ptr_flag_bitsILi8EEENSR_INS5_IJNSA_ILi8EEESI_EEENS5_IJSI_SC_EEEEEEEvNS4_8identityENS4_23SM90_TMA_LOAD_MULTICASTES19_vS1A_EENS_8epilogue10collective6detail29Sm90TmaWarpSpecializedAdapterINS1E_15DefaultEpilogueIaSK_SK_NS1D_6thread17LinearCombinationIaLi1EiiLNS1I_9ScaleType4KindE0ELNS_15FloatRoundStyleE2EaEENS1_15EpilogueDefaultEEEEEvvEEEEvNT_6ParamsE,"ax",@progbits
	.align	128
.text._ZN7cutlass13device_kernelINS_4gemm6kernel13GemmUniversalIN4cute5tupleIJiiiiEEENS1_10collective13CollectiveMmaINS1_34MainloopSm90TmaGmmaWarpSpecializedILi18ENS5_IJNS4_1CILi2EEENSA_ILi1EEESC_EEENS1_32KernelTmaWarpSpecializedPingpongEEENS5_IJNSA_ILi64EEENSA_ILi32EEENSA_ILi128EEEEEEaNS5_IJlSC_lEEEaSK_NS4_8TiledMMAINS4_8MMA_AtomIJNS4_4SM904GMMA26MMA_64x32x32_S32S8S8_SS_TNEEEENS4_6LayoutINS5_IJSC_SC_SC_EEENS5_IJNSA_ILi0EEEST_ST_EEEEENS5_IJNS4_10UnderscoreESW_SW_EEEEENS4_13SM90_TMA_LOADENS4_14ComposedLayoutINS4_7SwizzleILi3ELi4ELi3EEENS4_18smem_ptr_flag_bitsILi8EEENSR_INS5_IJNSA_ILi8EEESI_EEENS5_IJSI_SC_EEEEEEEvNS4_8identityENS4_23SM90_TMA_LOAD_MULTICASTES19_vS1A_EENS_8epilogue10collective6detail29Sm90TmaWarpSpecializedAdapterINS1E_15DefaultEpilogueIaSK_SK_NS1D_6thread17LinearCombinationIaLi1EiiLNS1I_9ScaleType4KindE0ELNS_15FloatRoundStyleE2EaEENS1_15EpilogueDefaultEEEEEvvEEEEvNT_6ParamsE:
        .type           _ZN7cutlass13device_kernelINS_4gemm6kernel13GemmUniversalIN4cute5tupleIJiiiiEEENS1_10collective13CollectiveMmaINS1_34MainloopSm90TmaGmmaWarpSpecializedILi18ENS5_IJNS4_1CILi2EEENSA_ILi1EEESC_EEENS1_32KernelTmaWarpSpecializedPingpongEEENS5_IJNSA_ILi64EEENSA_ILi32EEENSA_ILi128EEEEEEaNS5_IJlSC_lEEEaSK_NS4_8TiledMMAINS4_8MMA_AtomIJNS4_4SM904GMMA26MMA_64x32x32_S32S8S8_SS_TNEEEENS4_6LayoutINS5_IJSC_SC_SC_EEENS5_IJNSA_ILi0EEEST_ST_EEEEENS5_IJNS4_10UnderscoreESW_SW_EEEEENS4_13SM90_TMA_LOADENS4_14ComposedLayoutINS4_7SwizzleILi3ELi4ELi3EEENS4_18smem_ptr_flag_bitsILi8EEENSR_INS5_IJNSA_ILi8EEESI_EEENS5_IJSI_SC_EEEEEEEvNS4_8identityENS4_23SM90_TMA_LOAD_MULTICASTES19_vS1A_EENS_8epilogue10collective6detail29Sm90TmaWarpSpecializedAdapterINS1E_15DefaultEpilogueIaSK_SK_NS1D_6thread17LinearCombinationIaLi1EiiLNS1I_9ScaleType4KindE0ELNS_15FloatRoundStyleE2EaEENS1_15EpilogueDefaultEEEEEvvEEEEvNT_6ParamsE,@function
        .size           _ZN7cutlass13device_kernelINS_4gemm6kernel13GemmUniversalIN4cute5tupleIJiiiiEEENS1_10collective13CollectiveMmaINS1_34MainloopSm90TmaGmmaWarpSpecializedILi18ENS5_IJNS4_1CILi2EEENSA_ILi1EEESC_EEENS1_32KernelTmaWarpSpecializedPingpongEEENS5_IJNSA_ILi64EEENSA_ILi32EEENSA_ILi128EEEEEEaNS5_IJlSC_lEEEaSK_NS4_8TiledMMAINS4_8MMA_AtomIJNS4_4SM904GMMA26MMA_64x32x32_S32S8S8_SS_TNEEEENS4_6LayoutINS5_IJSC_SC_SC_EEENS5_IJNSA_ILi0EEEST_ST_EEEEENS5_IJNS4_10UnderscoreESW_SW_EEEEENS4_13SM90_TMA_LOADENS4_14ComposedLayoutINS4_7SwizzleILi3ELi4ELi3EEENS4_18smem_ptr_flag_bitsILi8EEENSR_INS5_IJNSA_ILi8EEESI_EEENS5_IJSI_SC_EEEEEEEvNS4_8identityENS4_23SM90_TMA_LOAD_MULTICASTES19_vS1A_EENS_8epilogue10collective6detail29Sm90TmaWarpSpecializedAdapterINS1E_15DefaultEpilogueIaSK_SK_NS1D_6thread17LinearCombinationIaLi1EiiLNS1I_9ScaleType4KindE0ELNS_15FloatRoundStyleE2EaEENS1_15EpilogueDefaultEEEEEvvEEEEvNT_6ParamsE,(.L_x_138 - _ZN7cutlass13device_kernelINS_4gemm6kernel13GemmUniversalIN4cute5tupleIJiiiiEEENS1_10collective13CollectiveMmaINS1_34MainloopSm90TmaGmmaWarpSpecializedILi18ENS5_IJNS4_1CILi2EEENSA_ILi1EEESC_EEENS1_32KernelTmaWarpSpecializedPingpongEEENS5_IJNSA_ILi64EEENSA_ILi32EEENSA_ILi128EEEEEEaNS5_IJlSC_lEEEaSK_NS4_8TiledMMAINS4_8MMA_AtomIJNS4_4SM904GMMA26MMA_64x32x32_S32S8S8_SS_TNEEEENS4_6LayoutINS5_IJSC_SC_SC_EEENS5_IJNSA_ILi0EEEST_ST_EEEEENS5_IJNS4_10UnderscoreESW_SW_EEEEENS4_13SM90_TMA_LOADENS4_14ComposedLayoutINS4_7SwizzleILi3ELi4ELi3EEENS4_18smem_ptr_flag_bitsILi8EEENSR_INS5_IJNSA_ILi8EEESI_EEENS5_IJSI_SC_EEEEEEEvNS4_8identityENS4_23SM90_TMA_LOAD_MULTICASTES19_vS1A_EENS_8epilogue10collective6detail29Sm90TmaWarpSpecializedAdapterINS1E_15DefaultEpilogueIaSK_SK_NS1D_6thread17LinearCombinationIaLi1EiiLNS1I_9ScaleType4KindE0ELNS_15FloatRoundStyleE2EaEENS1_15EpilogueDefaultEEEEEvvEEEEvNT_6ParamsE)
        .other          _ZN7cutlass13device_kernelINS_4gemm6kernel13GemmUniversalIN4cute5tupleIJiiiiEEENS1_10collective13CollectiveMmaINS1_34MainloopSm90TmaGmmaWarpSpecializedILi18ENS5_IJNS4_1CILi2EEENSA_ILi1EEESC_EEENS1_32KernelTmaWarpSpecializedPingpongEEENS5_IJNSA_ILi64EEENSA_ILi32EEENSA_ILi128EEEEEEaNS5_IJlSC_lEEEaSK_NS4_8TiledMMAINS4_8MMA_AtomIJNS4_4SM904GMMA26MMA_64x32x32_S32S8S8_SS_TNEEEENS4_6LayoutINS5_IJSC_SC_SC_EEENS5_IJNSA_ILi0EEEST_ST_EEEEENS5_IJNS4_10UnderscoreESW_SW_EEEEENS4_13SM90_TMA_LOADENS4_14ComposedLayoutINS4_7SwizzleILi3ELi4ELi3EEENS4_18smem_ptr_flag_bitsILi8EEENSR_INS5_IJNSA_ILi8EEESI_EEENS5_IJSI_SC_EEEEEEEvNS4_8identityENS4_23SM90_TMA_LOAD_MULTICASTES19_vS1A_EENS_8epilogue10collective6detail29Sm90TmaWarpSpecializedAdapterINS1E_15DefaultEpilogueIaSK_SK_NS1D_6thread17LinearCombinationIaLi1EiiLNS1I_9ScaleType4KindE0ELNS_15FloatRoundStyleE2EaEENS1_15EpilogueDefaultEEEEEvvEEEEvNT_6ParamsE,@"STO_CUDA_ENTRY STV_DEFAULT"
_ZN7cutlass13device_kernelINS_4gemm6kernel13GemmUniversalIN4cute5tupleIJiiiiEEENS1_10collective13CollectiveMmaINS1_34MainloopSm90TmaGmmaWarpSpecializedILi18ENS5_IJNS4_1CILi2EEENSA_ILi1EEESC_EEENS1_32KernelTmaWarpSpecializedPingpongEEENS5_IJNSA_ILi64EEENSA_ILi32EEENSA_ILi128EEEEEEaNS5_IJlSC_lEEEaSK_NS4_8TiledMMAINS4_8MMA_AtomIJNS4_4SM904GMMA26MMA_64x32x32_S32S8S8_SS_TNEEEENS4_6LayoutINS5_IJSC_SC_SC_EEENS5_IJNSA_ILi0EEEST_ST_EEEEENS5_IJNS4_10UnderscoreESW_SW_EEEEENS4_13SM90_TMA_LOADENS4_14ComposedLayoutINS4_7SwizzleILi3ELi4ELi3EEENS4_18smem_ptr_flag_bitsILi8EEENSR_INS5_IJNSA_ILi8EEESI_EEENS5_IJSI_SC_EEEEEEEvNS4_8identityENS4_23SM90_TMA_LOAD_MULTICASTES19_vS1A_EENS_8epilogue10collective6detail29Sm90TmaWarpSpecializedAdapterINS1E_15DefaultEpilogueIaSK_SK_NS1D_6thread17LinearCombinationIaLi1EiiLNS1I_9ScaleType4KindE0ELNS_15FloatRoundStyleE2EaEENS1_15EpilogueDefaultEEEEEvvEEEEvNT_6ParamsE:
[----:B------:R-:W0:Y:S02]  /*0000*/  LDC R1, c[0x0][0x28] ;  /* 0x00000a00ff017b82 */ /* 0x000e240000000800 */
[----:B0-----:R-:W-:Y:S01]  /*0010*/  VIADD R1, R1, 0xfffffff8 ;  /* 0xfffffff801017836 */ /* 0x001fe20000000000 */
[----:B------:R-:W0:Y:S01]  /*0020*/  S2R R4, SR_TID.X ;  /* 0x0000000000047919 */ /* 0x000e220000002100 */
[----:B------:R-:W-:Y:S01]  /*0030*/  ELECT P0, URZ, PT ;  /* 0x00000000003f782f */ /* 0x000fe20003800000 */
[----:B------:R-:W-:Y:S01]  /*0040*/  BSSY B0, `(.L_x_0) ;  /* 0x000000f000007945 */ /* 0x000fe20003800000 */
[--C-:B0-----:R-:W-:Y:S02]  /*0050*/  SHF.R.U32.HI R2, RZ, 0x5, R4.reuse ;  /* 0x00000005ff027819 */ /* 0x101fe40000011604 */
[----:B------:R-:W-:-:S03]  /*0060*/  SHF.R.U32.HI R7, RZ, 0x7, R4 ;  /* 0x00000007ff077819 */ /* 0x000fc60000011604 */
[----:B------:R-:W0:Y:S04]  /*0070*/  SHFL.IDX PT, R5, R2, RZ, 0x1f ;  /* 0x00001fff02057589 */ /* 0x000e2800000e0000 */
[----:B------:R1:W2:Y:S01]  /*0080*/  SHFL.IDX PT, R10, R7, RZ, 0x1f ;  /* 0x00001fff070a7589 */ /* 0x0002a200000e0000 */
[----:B0-----:R-:W-:-:S13]  /*0090*/  ISETP.NE.OR P0, PT, R5, RZ, !P0 ;  /* 0x000000ff0500720c */ /* 0x001fda0004705670 */
[----:B-12---:R-:W-:Y:S05]  /*00a0*/  @P0 BRA `(.L_x_1) ;  /* 0x0000000000200947 */ /* 0x006fea0003800000 */
[----:B------:R-:W-:Y:S02]  /*00b0*/  ULDC.64 UR4, c[0x0][0x198] ;  /* 0x0000660000047ab9 */ /* 0x000fe40000000a00 */
[----:B------:R-:W-:Y:S02]  /*00c0*/  UIADD3 UR6, UP0, UR4, 0xf0, URZ ;  /* 0x000000f004067890 */ /* 0x000fe4000ff1e03f */
[----:B------:R-:W-:Y:S02]  /*00d0*/  UIADD3 UR4, UP1, UR4, 0x1f0, URZ ;  /* 0x000001f004047890 */ /* 0x000fe4000ff3e03f */
[----:B------:R-:W-:Y:S02]  /*00e0*/  UIADD3.X UR7, URZ, UR5, URZ, UP0, !UPT ;  /* 0x000000053f077290 */ /* 0x000fe400087fe43f */
[----:B------:R-:W-:-:S07]  /*00f0*/  UIADD3.X UR5, URZ, UR5, URZ, UP1, !UPT ;  /* 0x000000053f057290 */ /* 0x000fce0008ffe43f */
[----:B------:R0:W-:Y:S02]  /*0100*/  UTMACCTL.PF [UR6] ;  /* 0x00000000060079b9 */ /* 0x0001e40008040000 */
[----:B------:R0:W-:Y:S02]  /*0110*/  UTMACCTL.PF [UR4] ;  /* 0x00000000040079b9 */ /* 0x0001e40008040000 */
[----:B0-----:R-:W-:Y:S01]  /*0120*/  NOP ;  /* 0x0000000000007918 */ /* 0x001fe20000000000 */
.L_x_1:
[----:B------:R-:W-:Y:S05]  /*0130*/  BSYNC B0 ;  /* 0x0000000000007941 */ /* 0x000fea0003800000 */
.L_x_0:
[----:B------:R-:W0:Y:S01]  /*0140*/  SHFL.IDX PT, R8, R2, RZ, 0x1f ;  /* 0x00001fff02087589 */ /* 0x000e2200000e0000 */
[----:B------:R-:W-:-:S04]  /*0150*/  SHF.R.S32.HI R3, RZ, 0x1f, R4 ;  /* 0x0000001fff037819 */ /* 0x000fc80000011404 */
[----:B------:R-:W-:Y:S02]  /*0160*/  LEA.HI R3, R3, R4, RZ, 0x7 ;  /* 0x0000000403037211 */ /* 0x000fe400078f38ff */
[----:B0-----:R-:W-:-:S13]  /*0170*/  ISETP.NE.AND P0, PT, R8, RZ, PT ;  /* 0x000000ff0800720c */ /* 0x001fda0003f05270 */
[----:B------:R-:W-:Y:S05]  /*0180*/  @P0 BRA `(.L_x_2) ;  /* 0x0000000000d40947 */ /* 0x000fea0003800000 */
[----:B------:R-:W-:Y:S01]  /*0190*/  ELECT P0, URZ, PT ;  /* 0x00000000003f782f */ /* 0x000fe20003800000 */
[----:B------:R-:W-:-:S12]  /*01a0*/  BSSY B0, `(.L_x_2) ;  /* 0x0000033000007945 */ /* 0x000fd80003800000 */
[----:B------:R-:W-:Y:S05]  /*01b0*/  @!P0 BRA `(.L_x_3) ;  /* 0x0000000000c48947 */ /* 0x000fea0003800000 */
[----:B------:R-:W0:Y:S01]  /*01c0*/  S2UR UR8, SR_CgaCtaId ;  /* 0x00000000000879c3 */ /* 0x000e220000008800 */
[----:B------:R-:W-:Y:S01]  /*01d0*/  UMOV UR4, 0x400 ;  /* 0x0000040000047882 */ /* 0x000fe20000000000 */
[----:B------:R-:W-:Y:S01]  /*01e0*/  UMOV UR5, 0x1 ;  /* 0x0000000100057882 */ /* 0x000fe20000000000 */
[----:B------:R-:W-:Y:S02]  /*01f0*/  UMOV UR6, 0x2 ;  /* 0x0000000200067882 */ /* 0x000fe40000000000 */
[----:B------:R-:W-:-:S04]  /*0200*/  UIADD3 UR6, -UR6, 0x100000, URZ ;  /* 0x0010000006067890 */ /* 0x000fc8000fffe13f */
[----:B------:R-:W-:Y:S02]  /*0210*/  USHF.L.U32 UR7, UR6, 0xb, URZ ;  /* 0x0000000b06077899 */ /* 0x000fe4000800063f */
[----:B------:R-:W-:Y:S02]  /*0220*/  USHF.L.U32 UR6, UR6, 0x1, URZ ;  /* 0x0000000106067899 */ /* 0x000fe4000800063f */
[----:B0-----:R-:W-:Y:S02]  /*0230*/  ULEA UR8, UR8, UR4, 0x18 ;  /* 0x0000000408087291 */ /* 0x001fe4000f8ec03f */
[----:B------:R-:W-:-:S04]  /*0240*/  UIADD3 UR4, -UR5, 0x100000, URZ ;  /* 0x0010000005047890 */ /* 0x000fc8000fffe13f */
[----:B------:R-:W-:Y:S02]  /*0250*/  USHF.L.U32 UR5, UR4, 0xb, URZ ;  /* 0x0000000b04057899 */ /* 0x000fe4000800063f */
[----:B------:R-:W-:Y:S01]  /*0260*/  USHF.L.U32 UR4, UR4, 0x1, URZ ;  /* 0x0000000104047899 */ /* 0x000fe2000800063f */
[----:B------:R-:W0:Y:S11]  /*0270*/  FENCE.VIEW.ASYNC.S ;  /* 0x00000000000073c6 */ /* 0x000e360000000000 */
[----:B0-----:R0:W1:Y:S01]  /*0280*/  SYNCS.EXCH.64 URZ, [UR8], UR4 ;  /* 0x00000004083f75b2 */ /* 0x0010620008000100 */
[----:B------:R0:W2:Y:S01]  /*0290*/  SYNCS.EXCH.64 URZ, [UR8+0x90], UR6 ;  /* 0x00009006083f75b2 */ /* 0x0000a20008000100 */
[----:B------:R0:W3:Y:S01]  /*02a0*/  SYNCS.EXCH.64 URZ, [UR8+0x8], UR4 ;  /* 0x00000804083f75b2 */ /* 0x0000e20008000100 */
[----:B------:R0:W4:Y:S01]  /*02b0*/  SYNCS.EXCH.64 URZ, [UR8+0x98], UR6 ;  /* 0x00009806083f75b2 */ /* 0x0001220008000100 */
[----:B------:R0:W0:Y:S01]  /*02c0*/  SYNCS.EXCH.64 URZ, [UR8+0x10], UR4 ;  /* 0x00001004083f75b2 */ /* 0x0000220008000100 */
        /* <DEDUP_REMOVED lines=31> */
[----:B-1234-:R-:W-:Y:S01]  /*04c0*/  NOP ;  /* 0x0000000000007918 */ /* 0x01efe20000000000 */
.L_x_3:
[----:B0-----:R-:W-:Y:S05]  /*04d0*/  BSYNC B0 ;  /* 0x0000000000007941 */ /* 0x001fea0003800000 */
.L_x_2:
[----:B------:R-:W0:Y:S01]  /*04e0*/  SHFL.IDX PT, R13, R2, RZ, 0x1f ;  /* 0x00001fff020d7589 */ /* 0x000e2200000e0000 */
[----:B------:R-:W1:Y:S01]  /*04f0*/  S2UR UR12, SR_CTAID.X ;  /* 0x00000000000c79c3 */ /* 0x000e620000002500 */
[----:B------:R-:W-:Y:S02]  /*0500*/  LOP3.LUT R3, R3, 0xffffff80, RZ, 0xc0, !PT ;  /* 0xffffff8003037812 */ /* 0x000fe400078ec0ff */
[----:B------:R-:W-:Y:S01]  /*0510*/  ELECT P0, URZ, PT ;  /* 0x00000000003f782f */ /* 0x000fe20003800000 */
[----:B------:R2:W3:Y:S01]  /*0520*/  SHFL.IDX PT, R12, R2, RZ, 0x1f ;  /* 0x00001fff020c7589 */ /* 0x0004e200000e0000 */
[----:B------:R-:W-:Y:S01]  /*0530*/  ELECT P1, URZ, PT ;  /* 0x00000000003f782f */ /* 0x000fe20003820000 */
[----:B------:R-:W-:Y:S01]  /*0540*/  NOP ;  /* 0x0000000000007918 */ /* 0x000fe20000000000 */
[----:B------:R-:W-:Y:S01]  /*0550*/  IMAD.IADD R3, R4, 0x1, -R3 ;  /* 0x0000000104037824 */ /* 0x000fe200078e0a03 */
[----:B------:R-:W4:Y:S01]  /*0560*/  S2R R6, SR_CTAID.Y ;  /* 0x0000000000067919 */ /* 0x000f220000002600 */
[----:B------:R-:W-:Y:S01]  /*0570*/  ULDC UR4, c[0x0][0x150] ;  /* 0x0000540000047ab9 */ /* 0x000fe20000000800 */
[----:B------:R-:W5:Y:S01]  /*0580*/  LDC R14, c[0x0][0x144] ;  /* 0x00005100ff0e7b82 */ /* 0x000f620000000800 */
[----:B------:R-:W-:Y:S01]  /*0590*/  UMOV UR11, 0x80 ;  /* 0x00000080000b7882 */ /* 0x000fe20000000000 */
[----:B------:R-:W-:Y:S01]  /*05a0*/  SHF.R.S32.HI R0, RZ, 0x1f, R3 ;  /* 0x0000001fff007819 */ /* 0x000fe20000011403 */
[----:B------:R-:W-:Y:S01]  /*05b0*/  NOP ;  /* 0x0000000000007918 */ /* 0x000fe20000000000 */
[C---:B------:R-:W-:Y:S01]  /*05c0*/  VIADD R33, R10.reuse, 0xffffffff ;  /* 0xffffffff0a217836 */ /* 0x040fe20000000000 */
[----:B------:R-:W-:Y:S01]  /*05d0*/  ISETP.NE.AND P4, PT, R10, RZ, PT ;  /* 0x000000ff0a00720c */ /* 0x000fe20003f85270 */
[----:B------:R-:W-:Y:S01]  /*05e0*/  IMAD.MOV.U32 R41, RZ, RZ, 0x1 ;  /* 0x00000001ff297424 */ /* 0x000fe200078e00ff */
[----:B------:R-:W-:Y:S01]  /*05f0*/  LEA.HI R9, R0, R3, RZ, 0x3 ;  /* 0x0000000300097211 */ /* 0x000fe200078f18ff */
[----:B------:R-:W5:Y:S01]  /*0600*/  LDC R15, c[0x0][0x140] ;  /* 0x00005000ff0f7b82 */ /* 0x000f620000000800 */
[----:B------:R-:W-:-:S02]  /*0610*/  ISETP.GE.U32.AND P6, PT, R33, 0x2, PT ;  /* 0x000000022100780c */ /* 0x000fc40003fc6070 */
[--C-:B------:R-:W-:Y:S02]  /*0620*/  SHF.R.S32.HI R11, RZ, 0x3, R9.reuse ;  /* 0x00000003ff0b7819 */ /* 0x100fe40000011409 */
[----:B--2---:R-:W-:Y:S02]  /*0630*/  SHF.R.S32.HI R2, RZ, 0x1f, R9 ;  /* 0x0000001fff027819 */ /* 0x004fe40000011409 */
[----:B------:R-:W-:Y:S01]  /*0640*/  SHF.R.S32.HI R9, RZ, 0x1f, R8 ;  /* 0x0000001fff097819 */ /* 0x000fe20000011408 */
[----:B------:R-:W2:Y:S01]  /*0650*/  LDC R25, c[0x0][0x148] ;  /* 0x00005200ff197b82 */ /* 0x000ea20000000800 */
[----:B0-----:R-:W-:Y:S02]  /*0660*/  ISETP.NE.OR P0, PT, R13, RZ, !P0 ;  /* 0x000000ff0d00720c */ /* 0x001fe40004705670 */
[----:B-1----:R-:W-:Y:S02]  /*0670*/  I2FP.F32.U32 R13, UR12 ;  /* 0x0000000c000d7c45 */ /* 0x002fe40008201000 */
[----:B------:R-:W-:-:S02]  /*0680*/  LEA.HI R2, R2, R11, RZ, 0x2 ;  /* 0x0000000b02027211 */ /* 0x000fc400078f10ff */
[----:B------:R-:W-:Y:S01]  /*0690*/  LEA.HI R9, R9, R8, RZ, 0x2 ;  /* 0x0000000809097211 */ /* 0x000fe200078f10ff */
[----:B------:R-:W-:Y:S01]  /*06a0*/  FMUL R13, R13, UR4 ;  /* 0x000000040d0d7c20 */ /* 0x000fe20008400000 */
[----:B---3--:R-:W-:Y:S01]  /*06b0*/  ISETP.NE.OR P1, PT, R12, RZ, !P1 ;  /* 0x000000ff0c00720c */ /* 0x008fe20004f25670 */
[----:B------:R-:W-:Y:S01]  /*06c0*/  ULDC UR4, c[0x0][0x154] ;  /* 0x0000550000047ab9 */ /* 0x000fe20000000800 */
[----:B------:R-:W-:Y:S02]  /*06d0*/  LOP3.LUT R12, R2, 0xfffffffc, RZ, 0xc0, !PT ;  /* 0xfffffffc020c7812 */ /* 0x000fe400078ec0ff */
[----:B------:R-:W-:Y:S01]  /*06e0*/  LOP3.LUT R9, R9, 0x3ffffffc, RZ, 0xc0, !PT ;  /* 0x3ffffffc09097812 */ /* 0x000fe200078ec0ff */
[----:B------:R-:W0:Y:S01]  /*06f0*/  F2I.U32.TRUNC.NTZ R13, R13 ;  /* 0x0000000d000d7305 */ /* 0x000e22000020f000 */
[----:B------:R-:W-:Y:S01]  /*0700*/  SHF.R.S32.HI R2, RZ, 0x1f, R5 ;  /* 0x0000001fff027819 */ /* 0x000fe20000011405 */
[----:B------:R-:W-:Y:S01]  /*0710*/  IMAD.IADD R12, R11, 0x1, -R12 ;  /* 0x000000010b0c7824 */ /* 0x000fe200078e0a0c */
[----:B------:R-:W-:Y:S01]  /*0720*/  VOTEU.ALL UP1, P0 ;  /* 0x00000000003f7886 */ /* 0x000fe20000020000 */
[----:B------:R-:W-:Y:S01]  /*0730*/  IMAD.IADD R9, R8, 0x1, -R9 ;  /* 0x0000000108097824 */ /* 0x000fe200078e0a09 */
[----:B------:R-:W-:Y:S01]  /*0740*/  LEA.HI R2, R2, R5, RZ, 0x2 ;  /* 0x0000000502027211 */ /* 0x000fe200078f10ff */
[----:B------:R-:W-:Y:S01]  /*0750*/  VOTEU.ALL UP0, P0 ;  /* 0x00000000003f7886 */ /* 0x000fe20000000000 */
[----:B----4-:R-:W-:Y:S01]  /*0760*/  I2FP.F32.U32 R8, R6 ;  /* 0x0000000600087245 */ /* 0x010fe20000201000 */
[----:B------:R-:W-:Y:S01]  /*0770*/  IMAD R9, R9, 0x4, R12 ;  /* 0x0000000409097824 */ /* 0x000fe200078e020c */
[----:B------:R-:W-:Y:S01]  /*0780*/  LOP3.LUT R2, R2, 0xfffffffc, RZ, 0xc0, !PT ;  /* 0xfffffffc02027812 */ /* 0x000fe200078ec0ff */
[----:B------:R-:W-:Y:S01]  /*0790*/  VOTEU.ALL UP2, P1 ;  /* 0x00000000003f7886 */ /* 0x000fe20000840000 */
[----:B------:R-:W1:Y:S01]  /*07a0*/  @!UP1 S2UR UR7, SR_CgaCtaId ;  /* 0x00000000000799c3 */ /* 0x000e620000008800 */
[----:B------:R-:W-:Y:S01]  /*07b0*/  FMUL R8, R8, UR4 ;  /* 0x0000000408087c20 */ /* 0x000fe20008400000 */
[----:B------:R-:W-:Y:S01]  /*07c0*/  IMAD.SHL.U32 R40, R9, 0x4, RZ ;  /* 0x0000000409287824 */ /* 0x000fe200078e00ff */
[----:B------:R-:W-:Y:S01]  /*07d0*/  UMOV UR4, 0x20 ;  /* 0x0000002000047882 */ /* 0x000fe20000000000 */
[----:B------:R-:W-:Y:S01]  /*07e0*/  IMAD.IADD R5, R5, 0x1, -R2 ;  /* 0x0000000105057824 */ /* 0x000fe200078e0a02 */
[----:B------:R-:W-:Y:S01]  /*07f0*/  LEA.HI R2, R9, R9, RZ, 0x1 ;  /* 0x0000000909027211 */ /* 0x000fe200078f08ff */
[----:B0-----:R-:W-:Y:S01]  /*0800*/  IMAD.MOV R13, RZ, RZ, -R13 ;  /* 0x000000ffff0d7224 */ /* 0x001fe200078e0a0d */
[----:B------:R-:W0:Y:S01]  /*0810*/  F2I.U32.TRUNC.NTZ R8, R8 ;  /* 0x0000000800087305 */ /* 0x000e22000020f000 */
[----:B------:R-:W3:Y:S01]  /*0820*/  @!UP2 S2UR UR10, SR_CgaCtaId ;  /* 0x00000000000aa9c3 */ /* 0x000ee20000008800 */
[----:B------:R-:W-:Y:S01]  /*0830*/  LOP3.LUT R2, R2, 0xfffffffe, RZ, 0xc0, !PT ;  /* 0xfffffffe02027812 */ /* 0x000fe200078ec0ff */
[----:B-----5:R-:W-:Y:S01]  /*0840*/  IMAD R21, R14, R13, UR12 ;  /* 0x0000000c0e157e24 */ /* 0x020fe2000f8e020d */
[----:B------:R-:W-:Y:S01]  /*0850*/  @!UP1 UMOV UR6, 0x400 ;  /* 0x0000040000069882 */ /* 0x000fe20000000000 */
[----:B------:R-:W-:-:S04]  /*0860*/  @!UP1 UIADD3 UR4, -UR4, 0x100000, URZ ;  /* 0x0010000004049890 */ /* 0x000fc8000fffe13f */
[----:B------:R-:W-:Y:S02]  /*0870*/  @!UP1 USHF.L.U32 UR5, UR4, 0xb, URZ ;  /* 0x0000000b04059899 */ /* 0x000fe4000800063f */
[----:B------:R-:W-:Y:S01]  /*0880*/  @!UP1 USHF.L.U32 UR4, UR4, 0x1, URZ ;  /* 0x0000000104049899 */ /* 0x000fe2000800063f */
[C---:B------:R-:W-:Y:S01]  /*0890*/  LOP3.LUT R40, R9.reuse, 0xc, R40, 0x78, !PT ;  /* 0x0000000c09287812 */ /* 0x040fe200078e7828 */
[----:B------:R-:W-:Y:S01]  /*08a0*/  IMAD.IADD R2, R9, 0x1, -R2 ;  /* 0x0000000109027824 */ /* 0x000fe200078e0a02 */
[----:B------:R-:W-:Y:S01]  /*08b0*/  @!UP2 UMOV UR9, 0x400 ;  /* 0x000004000009a882 */ /* 0x000fe20000000000 */
[----:B------:R-:W-:Y:S01]  /*08c0*/  VOTEU.ALL UP3, P1 ;  /* 0x00000000003f7886 */ /* 0x000fe20000860000 */
[----:B------:R-:W-:Y:S01]  /*08d0*/  VOTEU.ALL UP4, P1 ;  /* 0x00000000003f7886 */ /* 0x000fe20000880000 */
[----:B------:R-:W-:Y:S01]  /*08e0*/  VOTEU.ALL UP5, P1 ;  /* 0x00000000003f7886 */ /* 0x000fe200008a0000 */
[----:B------:R-:W-:Y:S01]  /*08f0*/  ISETP.NE.AND P3, PT, R2, R21, PT ;  /* 0x000000150200720c */ /* 0x000fe20003f65270 */
[----:B------:R4:W4:Y:S01]  /*0900*/  SHFL.IDX PT, R14, R7, RZ, 0x1f ;  /* 0x00001fff070e7589 */ /* 0x00092200000e0000 */
[----:B------:R-:W-:Y:S01]  /*0910*/  ISETP.EQ.U32.AND P2, PT, R15, 0x1, PT ;  /* 0x000000010f00780c */ /* 0x000fe20003f42070 */
[----:B0-----:R-:W-:Y:S01]  /*0920*/  IMAD.MOV R20, RZ, RZ, -R8 ;  /* 0x000000ffff147224 */ /* 0x001fe200078e0a08 */
[----:B-1----:R-:W-:-:S02]  /*0930*/  @!UP1 ULEA UR8, UR7, UR6, 0x18 ;  /* 0x0000000607089291 */ /* 0x002fc4000f8ec03f */
[----:B------:R-:W-:-:S04]  /*0940*/  @!UP2 UIADD3 UR6, -UR11, 0x100000, URZ ;  /* 0x001000000b06a890 */ /* 0x000fc8000fffe13f */
[----:B------:R-:W-:Y:S02]  /*0950*/  @!UP2 USHF.L.U32 UR7, UR6, 0xb, URZ ;  /* 0x0000000b0607a899 */ /* 0x000fe4000800063f */
[----:B------:R-:W-:Y:S01]  /*0960*/  @!UP2 USHF.L.U32 UR6, UR6, 0x1, URZ ;  /* 0x000000010606a899 */ /* 0x000fe2000800063f */
[----:B--2---:R-:W-:Y:S01]  /*0970*/  IMAD R9, R25, R20, R6 ;  /* 0x0000001419097224 */ /* 0x004fe200078e0206 */
[----:B------:R-:W-:Y:S01]  /*0980*/  VOTEU.ALL UP1, P0 ;  /* 0x00000000003f7886 */ /* 0x000fe20000020000 */
[----:B------:R-:W-:Y:S01]  /*0990*/  LOP3.LUT P0, RZ, R3, 0x7, RZ, 0xc0, !PT ;  /* 0x0000000703ff7812 */ /* 0x000fe2000780c0ff */
[----:B---3--:R-:W-:Y:S01]  /*09a0*/  @!UP2 ULEA UR9, UR10, UR9, 0x18 ;  /* 0x000000090a09a291 */ /* 0x008fe2000f8ec03f */
[----:B------:R-:W-:Y:S01]  /*09b0*/  @P3 LEA.HI R2, R40, R40, RZ, 0x1 ;  /* 0x0000002828023211 */ /* 0x000fe200078f08ff */
[----:B------:R-:W-:Y:S01]  /*09c0*/  VOTEU.ALL UP2, P1 ;  /* 0x00000000003f7886 */ /* 0x000fe20000840000 */
[----:B------:R-:W-:Y:S01]  /*09d0*/  ISETP.NE.AND P1, PT, R5, 0x3, PT ;  /* 0x000000030500780c */ /* 0x000fe20003f25270 */
[----:B------:R-:W0:Y:S02]  /*09e0*/  FENCE.VIEW.ASYNC.S ;  /* 0x00000000000073c6 */ /* 0x000e240000000000 */
[----:B0-----:R0:W1:Y:S01]  /*09f0*/  @!UP0 SYNCS.EXCH.64 URZ, [UR8+0x150], UR4 ;  /* 0x00015004083f85b2 */ /* 0x0010620008000100 */
[----:B------:R-:W-:-:S02]  /*0a00*/  @P3 SHF.R.S32.HI R2, RZ, 0x1, R2 ;  /* 0x00000001ff023819 */ /* 0x000fc40000011402 */
[----:B------:R-:W-:Y:S02]  /*0a10*/  ISETP.EQ.OR P1, PT, R5, RZ, !P1 ;  /* 0x000000ff0500720c */ /* 0x000fe40004f22670 */
[----:B------:R-:W-:Y:S02]  /*0a20*/  @P3 ISETP.NE.AND P5, PT, R2, R9, PT ;  /* 0x000000090200320c */ /* 0x000fe40003fa5270 */
[----:B------:R-:W-:Y:S02]  /*0a30*/  ISETP.LT.U32.AND P0, PT, R40, 0x2, !P0 ;  /* 0x000000022800780c */ /* 0x000fe40004701070 */
[----:B------:R-:W-:Y:S02]  /*0a40*/  ISETP.EQ.AND P1, PT, R10, RZ, P1 ;  /* 0x000000ff0a00720c */ /* 0x000fe40000f22270 */
[----:B------:R-:W-:Y:S02]  /*0a50*/  SEL R2, RZ, 0x1, !P0 ;  /* 0x00000001ff027807 */ /* 0x000fe40004000000 */
[----:B------:R-:W-:-:S02]  /*0a60*/  @P3 SEL R41, RZ, 0x1, P5 ;  /* 0x00000001ff293807 */ /* 0x000fc40002800000 */
[----:B------:R-:W-:Y:S01]  /*0a70*/  SEL R16, RZ, 0x1, !P1 ;  /* 0x00000001ff107807 */ /* 0x000fe20004800000 */
[----:B------:R0:W2:Y:S01]  /*0a80*/  @!UP1 SYNCS.EXCH.64 URZ, [UR8+0x158], UR4 ;  /* 0x00015804083f95b2 */ /* 0x0000a20008000100 */
[----:B------:R-:W-:Y:S01]  /*0a90*/  NOP ;  /* 0x0000000000007918 */ /* 0x000fe20000000000 */
[----:B------:R-:W-:Y:S02]  /*0aa0*/  LOP3.LUT R41, R41, R2, RZ, 0xc0, !PT ;  /* 0x0000000229297212 */ /* 0x000fe400078ec0ff */
[----:B------:R-:W-:Y:S01]  /*0ab0*/  SEL R16, R16, 0x2, P6 ;  /* 0x0000000210107807 */ /* 0x000fe20003000000 */
[----:B------:R0:W3:Y:S01]  /*0ac0*/  @!UP2 SYNCS.EXCH.64 URZ, [UR9+0x130], UR6 ;  /* 0x00013006093fa5b2 */ /* 0x0000e20008000100 */
[----:B------:R0:W0:Y:S01]  /*0ad0*/  @!UP3 SYNCS.EXCH.64 URZ, [UR9+0x138], UR6 ;  /* 0x00013806093fb5b2 */ /* 0x0000220008000100 */
[----:B------:R0:W0:Y:S01]  /*0ae0*/  @!UP4 SYNCS.EXCH.64 URZ, [UR9+0x140], UR6 ;  /* 0x00014006093fc5b2 */ /* 0x0000220008000100 */
[----:B------:R0:W0:Y:S01]  /*0af0*/  @!UP5 SYNCS.EXCH.64 URZ, [UR9+0x148], UR6 ;  /* 0x00014806093fd5b2 */ /* 0x0000220008000100 */
[----:B------:R-:W-:Y:S01]  /*0b00*/  NOP ;  /* 0x0000000000007918 */ /* 0x000fe20000000000 */
[----:B-1--4-:R-:W-:Y:S05]  /*0b10*/  @!P2 BRA `(.L_x_4) ;  /* 0x000000000008a947 */ /* 0x012fea0003800000 */
[----:B0-23--:R-:W-:Y:S01]  /*0b20*/  UCGABAR_ARV ;  /* 0x00000000000079c7 */ /* 0x00dfe20008000000 */
[----:B------:R-:W-:Y:S05]  /*0b30*/  BRA `(.L_x_5) ;  /* 0x0000000000047947 */ /* 0x000fea0003800000 */
.L_x_4:
[----:B0-23--:R-:W-:Y:S01]  /*0b40*/  NOP ;  /* 0x0000000000007918 */ /* 0x00dfe20000000000 */
.L_x_5:
[----:B------:R-:W-:Y:S01]  /*0b50*/  ULDC.64 UR4, c[0x0][0x598] ;  /* 0x0001660000047ab9 */ /* 0x000fe20000000a00 */
[----:B------:R-:W-:Y:S01]  /*0b60*/  ULDC.64 UR36, c[0x0][0x208] ;  /* 0x0000820000247ab9 */ /* 0x000fe20000000a00 */
[----:B------:R-:W-:-:S04]  /*0b70*/  ISETP.NE.U32.AND P0, PT, RZ, UR4, PT ;  /* 0x00000004ff007c0c */ /* 0x000fc8000bf05070 */
[----:B------:R-:W-:-:S13]  /*0b80*/  ISETP.NE.AND.EX P0, PT, RZ, UR5, PT, P0 ;  /* 0x00000005ff007c0c */ /* 0x000fda000bf05300 */
[----:B------:R-:W-:Y:S05]  /*0b90*/  @!P0 BRA `(.L_x_6) ;  /* 0x00000000001c8947 */ /* 0x000fea0003800000 */
[----:B------:R-:W0:Y:S02]  /*0ba0*/  LDC.64 R8, c[0x0][0x598] ;  /* 0x00016600ff087b82 */ /* 0x000e240000000a00 */
[----:B0-----:R-:W2:Y:S02]  /*0bb0*/  LDG.E.64 R8, desc[UR36][R8.64] ;  /* 0x0000002408087981 */ /* 0x001ea4000c1e1b00 */
[----:B--2---:R-:W-:-:S04]  /*0bc0*/  ISETP.NE.U32.AND P0, PT, R8, RZ, PT ;  /* 0x000000ff0800720c */ /* 0x004fc80003f05070 */
[----:B------:R-:W-:-:S13]  /*0bd0*/  ISETP.NE.AND.EX P0, PT, R9, RZ, PT, P0 ;  /* 0x000000ff0900720c */ /* 0x000fda0003f05300 */
[----:B------:R-:W-:Y:S05]  /*0be0*/  @!P0 BRA `(.L_x_6) ;  /* 0x0000000000088947 */ /* 0x000fea0003800000 */
[----:B------:R0:W5:Y:S01]  /*0bf0*/  LD.E R42, desc[UR36][R8.64] ;  /* 0x00000024082a7980 */ /* 0x000162000c101900 */
[----:B------:R-:W-:Y:S05]  /*0c00*/  BRA `(.L_x_7) ;  /* 0x0000000000247947 */ /* 0x000fea0003800000 */
.L_x_6:
[----:B------:R-:W-:Y:S02]  /*0c10*/  ULDC.64 UR4, c[0x0][0x588] ;  /* 0x0001620000047ab9 */ /* 0x000fe40000000a00 */
[----:B------:R-:W-:-:S04]  /*0c20*/  ISETP.NE.U32.AND P0, PT, RZ, UR4, PT ;  /* 0x00000004ff007c0c */ /* 0x000fc8000bf05070 */
[----:B------:R-:W-:-:S13]  /*0c30*/  ISETP.NE.AND.EX P0, PT, RZ, UR5, PT, P0 ;  /* 0x00000005ff007c0c */ /* 0x000fda000bf05300 */
[----:B------:R-:W-:Y:S05]  /*0c40*/  @!P0 BRA `(.L_x_8) ;  /* 0x00000000000c8947 */ /* 0x000fea0003800000 */
[----:B------:R-:W0:Y:S02]  /*0c50*/  LDC.64 R42, c[0x0][0x588] ;  /* 0x00016200ff2a7b82 */ /* 0x000e240000000a00 */
[----:B0-----:R1:W5:Y:S01]  /*0c60*/  LDG.E R42, desc[UR36][R42.64] ;  /* 0x000000242a2a7981 */ /* 0x001362000c1e1900 */
[----:B------:R-:W-:Y:S05]  /*0c70*/  BRA `(.L_x_7) ;  /* 0x0000000000087947 */ /* 0x000fea0003800000 */
.L_x_8:
[----:B------:R-:W-:Y:S02]  /*0c80*/  ULDC UR4, c[0x0][0x580] ;  /* 0x0001600000047ab9 */ /* 0x000fe40000000800 */
[----:B------:R-:W-:-:S07]  /*0c90*/  IMAD.U32 R42, RZ, RZ, UR4 ;  /* 0x00000004ff2a7e24 */ /* 0x000fce000f8e00ff */
.L_x_7:
[----:B------:R-:W-:Y:S02]  /*0ca0*/  ULDC.64 UR4, c[0x0][0x5a0] ;  /* 0x0001680000047ab9 */ /* 0x000fe40000000a00 */
[----:B------:R-:W-:-:S04]  /*0cb0*/  ISETP.NE.U32.AND P0, PT, RZ, UR4, PT ;  /* 0x00000004ff007c0c */ /* 0x000fc8000bf05070 */
[----:B------:R-:W-:-:S13]  /*0cc0*/  ISETP.NE.AND.EX P0, PT, RZ, UR5, PT, P0 ;  /* 0x00000005ff007c0c */ /* 0x000fda000bf05300 */
[----:B------:R-:W-:Y:S05]  /*0cd0*/  @!P0 BRA `(.L_x_9) ;  /* 0x00000000001c8947 */ /* 0x000fea0003800000 */
[----:B0-----:R-:W0:Y:S02]  /*0ce0*/  LDC.64 R8, c[0x0][0x5a0] ;  /* 0x00016800ff087b82 */ /* 0x001e240000000a00 */
[----:B0-----:R-:W2:Y:S02]  /*0cf0*/  LDG.E.64 R8, desc[UR36][R8.64] ;  /* 0x0000002408087981 */ /* 0x001ea4000c1e1b00 */
[----:B--2---:R-:W-:-:S04]  /*0d00*/  ISETP.NE.U32.AND P0, PT, R8, RZ, PT ;  /* 0x000000ff0800720c */ /* 0x004fc80003f05070 */
[----:B------:R-:W-:-:S13]  /*0d10*/  ISETP.NE.AND.EX P0, PT, R9, RZ, PT, P0 ;  /* 0x000000ff0900720c */ /* 0x000fda0003f05300 */
[----:B------:R-:W-:Y:S05]  /*0d20*/  @!P0 BRA `(.L_x_9) ;  /* 0x0000000000088947 */ /* 0x000fea0003800000 */
[----:B-1----:R0:W5:Y:S01]  /*0d30*/  LD.E R43, desc[UR36][R8.64] ;  /* 0x00000024082b7980 */ /* 0x002162000c101900 */
[----:B------:R-:W-:Y:S05]  /*0d40*/  BRA `(.L_x_10) ;  /* 0x0000000000247947 */ /* 0x000fea0003800000 */
.L_x_9:
[----:B------:R-:W-:Y:S02]  /*0d50*/  ULDC.64 UR4, c[0x0][0x590] ;  /* 0x0001640000047ab9 */ /* 0x000fe40000000a00 */
[----:B------:R-:W-:-:S04]  /*0d60*/  ISETP.NE.U32.AND P0, PT, RZ, UR4, PT ;  /* 0x00000004ff007c0c */ /* 0x000fc8000bf05070 */
[----:B------:R-:W-:-:S13]  /*0d70*/  ISETP.NE.AND.EX P0, PT, RZ, UR5, PT, P0 ;  /* 0x00000005ff007c0c */ /* 0x000fda000bf05300 */
[----:B------:R-:W-:Y:S05]  /*0d80*/  @!P0 BRA `(.L_x_11) ;  /* 0x00000000000c8947 */ /* 0x000fea0003800000 */
[----:B0-----:R-:W1:Y:S02]  /*0d90*/  LDC.64 R8, c[0x0][0x590] ;  /* 0x00016400ff087b82 */ /* 0x001e640000000a00 */
[----:B-1----:R1:W5:Y:S01]  /*0da0*/  LDG.E R43, desc[UR36][R8.64] ;  /* 0x00000024082b7981 */ /* 0x002362000c1e1900 */
[----:B------:R-:W-:Y:S05]  /*0db0*/  BRA `(.L_x_10) ;  /* 0x0000000000087947 */ /* 0x000fea0003800000 */
.L_x_11:
[----:B------:R-:W-:Y:S02]  /*0dc0*/  ULDC UR4, c[0x0][0x584] ;  /* 0x0001610000047ab9 */ /* 0x000fe40000000800 */
[----:B-1----:R-:W-:-:S07]  /*0dd0*/  IMAD.U32 R43, RZ, RZ, UR4 ;  /* 0x00000004ff2b7e24 */ /* 0x002fce000f8e00ff */
.L_x_10:
[----:B------:R-:W2:Y:S01]  /*0de0*/  LDC R2, c[0x0][0x65c] ;  /* 0x00019700ff027b82 */ /* 0x000ea20000000800 */
[----:B------:R-:W-:Y:S01]  /*0df0*/  ULDC UR6, c[0x0][0x28c] ;  /* 0x0000a30000067ab9 */ /* 0x000fe20000000800 */
[----:B------:R-:W-:Y:S01]  /*0e00*/  ISETP.NE.AND P0, PT, R10, 0x2, PT ;  /* 0x000000020a00780c */ /* 0x000fe20003f05270 */
[----:B------:R-:W-:Y:S01]  /*0e10*/  UIADD3 UR6, UR6, 0x7f, URZ ;  /* 0x0000007f06067890 */ /* 0x000fe2000fffe03f */
[----:B01----:R-:W-:Y:S01]  /*0e20*/  IMAD.U32 R8, RZ, RZ, UR12 ;  /* 0x0000000cff087e24 */ /* 0x003fe2000f8e00ff */
[----:B------:R-:W-:Y:S01]  /*0e30*/  UMOV UR38, URZ ;  /* 0x0000003f00267c82 */ /* 0x000fe20008000000 */
[----:B------:R-:W-:Y:S01]  /*0e40*/  UMOV UR39, URZ ;  /* 0x0000003f00277c82 */ /* 0x000fe20008000000 */
[----:B------:R-:W-:Y:S01]  /*0e50*/  USHF.R.S32.HI UR7, URZ, 0x1f, UR6 ;  /* 0x0000001f3f077899 */ /* 0x000fe20008011406 */
[----:B------:R-:W-:-:S03]  /*0e60*/  ULDC.64 UR8, c[0x0][0x650] ;  /* 0x0001940000087ab9 */ /* 0x000fc60000000a00 */
[----:B------:R-:W-:-:S04]  /*0e70*/  ULEA.HI UR7, UR7, UR6, URZ, 0x7 ;  /* 0x0000000607077291 */ /* 0x000fc8000f8f383f */
[----:B------:R-:W-:Y:S01]  /*0e80*/  USHF.R.S32.HI UR40, URZ, 0x7, UR7 ;  /* 0x000000073f287899 */ /* 0x000fe20008011407 */
[----:B--2---:R-:W-:-:S13]  /*0e90*/  ISETP.NE.AND P1, PT, R2, 0x1, PT ;  /* 0x000000010200780c */ /* 0x004fda0003f25270 */
[----:B------:R-:W0:Y:S01]  /*0ea0*/  @P1 LDC R19, c[0x0][0x10] ;  /* 0x00000400ff131b82 */ /* 0x000e220000000800 */
[----:B------:R-:W-:Y:S02]  /*0eb0*/  @P1 IMAD.MOV.U32 R7, RZ, RZ, RZ ;  /* 0x000000ffff071224 */ /* 0x000fe400078e00ff */
[----:B------:R-:W-:-:S05]  /*0ec0*/  @P1 IMAD.MOV.U32 R9, RZ, RZ, RZ ;  /* 0x000000ffff091224 */ /* 0x000fca00078e00ff */
[----:B------:R-:W1:Y:S01]  /*0ed0*/  @!P1 LDC R11, c[0x0][0xc] ;  /* 0x00000300ff0b9b82 */ /* 0x000e620000000800 */
[----:B------:R-:W-:Y:S01]  /*0ee0*/  ULDC UR4, c[0x0][0xc] ;  /* 0x0000030000047ab9 */ /* 0x000fe20000000800 */
[----:B------:R-:W-:Y:S02]  /*0ef0*/  ULDC UR5, c[0x0][0x10] ;  /* 0x0000040000057ab9 */ /* 0x000fe40000000800 */
[----:B------:R-:W-:-:S04]  /*0f00*/  UIMAD.WIDE.U32 UR4, UR4, UR5, URZ ;  /* 0x00000005040472a5 */ /* 0x000fc8000f8e003f */
[----:B------:R-:W2:Y:S01]  /*0f10*/  LDC R12, c[0x0][0x14] ;  /* 0x00000500ff0c7b82 */ /* 0x000ea20000000800 */
[----:B0-----:R-:W-:-:S04]  /*0f20*/  @P1 IMAD.WIDE.U32 R18, R19, UR12, R6 ;  /* 0x0000000c13121c25 */ /* 0x001fc8000f8e0006 */
[----:B------:R-:W-:Y:S02]  /*0f30*/  @P1 IMAD.IADD R2, R19, 0x1, R9 ;  /* 0x0000000113021824 */ /* 0x000fe400078e0209 */
[----:B------:R-:W-:Y:S02]  /*0f40*/  IMAD.MOV.U32 R9, RZ, RZ, RZ ;  /* 0x000000ffff097224 */ /* 0x000fe400078e00ff */
[----:B-1----:R-:W-:-:S04]  /*0f50*/  @!P1 IMAD.WIDE.U32 R8, R6, R11, R8 ;  /* 0x0000000b06089225 */ /* 0x002fc800078e0008 */
[----:B------:R-:W-:Y:S02]  /*0f60*/  @!P1 IMAD.MOV.U32 R18, RZ, RZ, R8 ;  /* 0x000000ffff129224 */ /* 0x000fe400078e0008 */
[----:B--2---:R-:W-:-:S04]  /*0f70*/  IMAD.WIDE.U32 R26, R12, UR4, RZ ;  /* 0x000000040c1a7c25 */ /* 0x004fc8000f8e00ff */
[----:B------:R-:W-:Y:S01]  /*0f80*/  IMAD R23, R12, UR5, RZ ;  /* 0x000000050c177c24 */ /* 0x000fe2000f8e02ff */
[----:B------:R0:W-:Y:S01]  /*0f90*/  STL.64 [R1], R26 ;  /* 0x0000001a01007387 */ /* 0x0001e20000100a00 */
[----:B------:R-:W-:Y:S02]  /*0fa0*/  @!P1 IMAD.MOV.U32 R2, RZ, RZ, R9 ;  /* 0x000000ffff029224 */ /* 0x000fe400078e0009 */
[----:B------:R-:W-:Y:S01]  /*0fb0*/  IMAD.IADD R23, R27, 0x1, R23 ;  /* 0x000000011b177824 */ /* 0x000fe200078e0217 */
[----:B------:R-:W-:Y:S06]  /*0fc0*/  @P0 BRA `(.L_x_12) ;  /* 0x0000000000200947 */ /* 0x000fec0003800000 */
[----:B------:R-:W-:Y:S01]  /*0fd0*/  UISETP.GE.U32.AND UP0, UPT, UR40, 0x12, UPT ;  /* 0x000000122800788c */ /* 0x000fe2000bf06070 */
[----:B------:R-:W-:Y:S01]  /*0fe0*/  IADD3 R18, P0, R18, R26, RZ ;  /* 0x0000001a12127210 */ /* 0x000fe20007f1e0ff */
[----:B------:R-:W-:Y:S01]  /*0ff0*/  UIMAD.WIDE.U32 UR4, UR40, 0x38e38e39, URZ ;  /* 0x38e38e39280478a5 */ /* 0x000fe2000f8e003f */
[----:B------:R-:W-:-:S03]  /*1000*/  UMOV UR39, URZ ;  /* 0x0000003f00277c82 */ /* 0x000fc60008000000 */
[----:B------:R-:W-:Y:S01]  /*1010*/  USHF.R.U32.HI UR4, URZ, 0x2, UR5 ;  /* 0x000000023f047899 */ /* 0x000fe20008011605 */
[----:B------:R-:W-:-:S03]  /*1020*/  IMAD.X R2, R23, 0x1, R2, P0 ;  /* 0x0000000117027824 */ /* 0x000fc600000e0602 */
[----:B------:R-:W-:Y:S02]  /*1030*/  UIMAD UR38, UR4, -0x12, UR40 ;  /* 0xffffffee042678a4 */ /* 0x000fe4000f8e0228 */
[----:B------:R-:W-:-:S12]  /*1040*/  @UP0 ULOP3.LUT UR39, UR4, 0x1, URZ, 0xc0, !UPT ;  /* 0x0000000104270892 */ /* 0x000fd8000f8ec03f */
.L_x_12:
[----:B------:R-:W-:Y:S01]  /*1050*/  ISETP.GE.U32.AND P0, PT, R18, UR8, PT ;  /* 0x0000000812007c0c */ /* 0x000fe2000bf06070 */
[----:B------:R-:W-:Y:S01]  /*1060*/  IMAD.MOV.U32 R19, RZ, RZ, -0x1 ;  /* 0xffffffffff137424 */ /* 0x000fe200078e00ff */
[----:B------:R-:W-:Y:S01]  /*1070*/  PRMT R8, RZ, 0x7610, R8 ;  /* 0x00007610ff087816 */ /* 0x000fe20000000008 */
[----:B------:R-:W-:Y:S01]  /*1080*/  IMAD.MOV.U32 R22, RZ, RZ, -0x1 ;  /* 0xffffffffff167424 */ /* 0x000fe200078e00ff */
[----:B------:R-:W-:Y:S01]  /*1090*/  ISETP.GE.U32.AND.EX P0, PT, R2, UR9, PT, P0 ;  /* 0x0000000902007c0c */ /* 0x000fe2000bf06100 */
[----:B------:R-:W-:-:S12]  /*10a0*/  IMAD.MOV.U32 R17, RZ, RZ, -0x1 ;  /* 0xffffffffff117424 */ /* 0x000fd800078e00ff */
[----:B------:R-:W-:Y:S05]  /*10b0*/  @P0 BRA `(.L_x_13) ;  /* 0x0000000400280947 */ /* 0x000fea0003800000 */
[----:B0-----:R-:W0:Y:S01]  /*10c0*/  LDC.64 R26, c[0x0][0x628] ;  /* 0x00018a00ff1a7b82 */ /* 0x001e220000000a00 */
[----:B------:R-:W-:Y:S02]  /*10d0*/  IMAD.MOV.U32 R8, RZ, RZ, R18 ;  /* 0x000000ffff087224 */ /* 0x000fe400078e0012 */
[----:B------:R-:W-:-:S05]  /*10e0*/  IMAD.MOV.U32 R9, RZ, RZ, R2 ;  /* 0x000000ffff097224 */ /* 0x000fca00078e0002 */
[----:B------:R-:W1:Y:S08]  /*10f0*/  LDC R22, c[0x0][0x630] ;  /* 0x00018c00ff167b82 */ /* 0x000e700000000800 */
[----:B------:R-:W2:Y:S01]  /*1100*/  LDC.64 R28, c[0x0][0x620] ;  /* 0x00018800ff1c7b82 */ /* 0x000ea20000000a00 */
[----:B0-----:R-:W-:-:S04]  /*1110*/  ISETP.NE.U32.AND P0, PT, R26, RZ, PT ;  /* 0x000000ff1a00720c */ /* 0x001fc80003f05070 */
[----:B------:R-:W-:-:S13]  /*1120*/  ISETP.NE.AND.EX P0, PT, R27, RZ, PT, P0 ;  /* 0x000000ff1b00720c */ /* 0x000fda0003f05300 */
[----:B-12---:R-:W-:Y:S05]  /*1130*/  @!P0 BRA `(.L_x_14) ;  /* 0x0000000000288947 */ /* 0x006fea0003800000 */
[----:B------:R-:W0:Y:S02]  /*1140*/  LDC R13, c[0x0][0x634] ;  /* 0x00018d00ff0d7b82 */ /* 0x000e240000000800 */
[----:B0-----:R-:W-:-:S05]  /*1150*/  IADD3 R13, P0, R18, R13, RZ ;  /* 0x0000000d120d7210 */ /* 0x001fca0007f1e0ff */
[----:B------:R-:W-:-:S04]  /*1160*/  IMAD.X R15, RZ, RZ, R2, P0 ;  /* 0x000000ffff0f7224 */ /* 0x000fc800000e0602 */
[----:B------:R-:W-:-:S04]  /*1170*/  IMAD.WIDE.U32 R8, R15, R26, RZ ;  /* 0x0000001a0f087225 */ /* 0x000fc800078e00ff */
[----:B------:R-:W-:-:S04]  /*1180*/  IMAD.WIDE.U32 R10, P0, R13, R27, R8 ;  /* 0x0000001b0d0a7225 */ /* 0x000fc80007800008 */
[----:B------:R-:W-:-:S04]  /*1190*/  IMAD.WIDE.U32 R8, R13, R26, RZ ;  /* 0x0000001a0d087225 */ /* 0x000fc800078e00ff */
[----:B------:R-:W-:Y:S01]  /*11a0*/  IMAD.X R13, RZ, RZ, RZ, P0 ;  /* 0x000000ffff0d7224 */ /* 0x000fe200000e06ff */
[----:B------:R-:W-:Y:S01]  /*11b0*/  IADD3 RZ, P0, R9, R10, RZ ;  /* 0x0000000a09ff7210 */ /* 0x000fe20007f1e0ff */
[----:B------:R-:W-:-:S04]  /*11c0*/  IMAD.MOV.U32 R12, RZ, RZ, R11 ;  /* 0x000000ffff0c7224 */ /* 0x000fc800078e000b */
[----:B------:R-:W-:-:S08]  /*11d0*/  IMAD.WIDE.U32.X R8, R15, R27, R12, P0 ;  /* 0x0000001b0f087225 */ /* 0x000fd000000e040c */
.L_x_14:
[----:B------:R-:W0:Y:S01]  /*11e0*/  LDC.64 R30, c[0x0][0x640] ;  /* 0x00019000ff1e7b82 */ /* 0x000e220000000a00 */
[-CC-:B------:R-:W-:Y:S01]  /*11f0*/  SHF.R.U64 R32, R8, R22.reuse, R9.reuse ;  /* 0x0000001608207219 */ /* 0x180fe20000001209 */
[----:B------:R-:W-:Y:S01]  /*1200*/  IMAD.MOV.U32 R19, RZ, RZ, R2 ;  /* 0x000000ffff137224 */ /* 0x000fe200078e0002 */
[----:B------:R-:W-:Y:S02]  /*1210*/  SHF.R.U32.HI R8, RZ, R22, R9 ;  /* 0x00000016ff087219 */ /* 0x000fe40000011609 */
[----:B------:R-:W-:-:S03]  /*1220*/  IADD3 R11, P0, RZ, -R32, RZ ;  /* 0x80000020ff0b7210 */ /* 0x000fc60007f1e0ff */
[----:B------:R-:W1:Y:S02]  /*1230*/  LDC R12, c[0x0][0x618] ;  /* 0x00018600ff0c7b82 */ /* 0x000e640000000800 */
[----:B------:R-:W-:-:S04]  /*1240*/  IMAD.X R9, RZ, RZ, ~R8, P0 ;  /* 0x000000ffff097224 */ /* 0x000fc800000e0e08 */
[-C--:B------:R-:W-:Y:S02]  /*1250*/  IMAD R10, R9, R28.reuse, RZ ;  /* 0x0000001c090a7224 */ /* 0x080fe400078e02ff */
[----:B------:R-:W2:Y:S01]  /*1260*/  LDC R13, c[0x0][0x608] ;  /* 0x00018200ff0d7b82 */ /* 0x000ea20000000800 */
[----:B------:R-:W-:-:S04]  /*1270*/  IMAD.WIDE.U32 R8, R11, R28, R18 ;  /* 0x0000001c0b087225 */ /* 0x000fc800078e0012 */
[----:B------:R-:W-:Y:S02]  /*1280*/  IMAD R11, R11, R29, R10 ;  /* 0x0000001d0b0b7224 */ /* 0x000fe400078e020a */
[----:B------:R-:W-:Y:S01]  /*1290*/  IMAD.MOV.U32 R29, RZ, RZ, 0x1 ;  /* 0x00000001ff1d7424 */ /* 0x000fe200078e00ff */
[----:B------:R-:W3:Y:S01]  /*12a0*/  LDC R22, c[0x0][0x658] ;  /* 0x00019600ff167b82 */ /* 0x000ee20000000800 */
[----:B------:R-:W-:Y:S01]  /*12b0*/  IMAD.IADD R9, R9, 0x1, R11 ;  /* 0x0000000109097824 */ /* 0x000fe200078e020b */
[----:B0-----:R-:W-:Y:S01]  /*12c0*/  ISETP.NE.U32.AND P0, PT, R30, RZ, PT ;  /* 0x000000ff1e00720c */ /* 0x001fe20003f05070 */
[----:B------:R-:W-:-:S03]  /*12d0*/  IMAD.MOV.U32 R11, RZ, RZ, -0x1 ;  /* 0xffffffffff0b7424 */ /* 0x000fc600078e00ff */
[----:B------:R-:W-:Y:S02]  /*12e0*/  ISETP.NE.AND.EX P0, PT, R31, RZ, PT, P0 ;  /* 0x000000ff1f00720c */ /* 0x000fe40003f05300 */
[----:B------:R-:W0:Y:S01]  /*12f0*/  LDC R27, c[0x0][0x600] ;  /* 0x00018000ff1b7b82 */ /* 0x000e220000000800 */
[-CC-:B-1----:R-:W-:Y:S02]  /*1300*/  SHF.R.U64 R19, R8, R12.reuse, R9.reuse ;  /* 0x0000000c08137219 */ /* 0x182fe40000001209 */
[----:B------:R-:W-:-:S05]  /*1310*/  SHF.R.U32.HI R8, RZ, R12, R9 ;  /* 0x0000000cff087219 */ /* 0x000fca0000011609 */
[----:B------:R-:W1:Y:S01]  /*1320*/  LDC R24, c[0x0][0x648] ;  /* 0x00019200ff187b82 */ /* 0x000e620000000800 */
[-CC-:B--2---:R-:W-:Y:S02]  /*1330*/  SHF.R.U64 R34, R19, R13.reuse, R8.reuse ;  /* 0x0000000d13227219 */ /* 0x184fe40000001208 */
[----:B------:R-:W-:-:S05]  /*1340*/  SHF.R.U32.HI R9, RZ, R13, R8 ;  /* 0x0000000dff097219 */ /* 0x000fca0000011608 */
[----:B------:R-:W2:Y:S01]  /*1350*/  LDC R26, c[0x0][0x638] ;  /* 0x00018e00ff1a7b82 */ /* 0x000ea20000000800 */
[-C--:B---3--:R-:W-:Y:S02]  /*1360*/  SHF.L.U32 R8, R11, R22.reuse, RZ ;  /* 0x000000160b087219 */ /* 0x088fe400000006ff */
[--C-:B------:R-:W-:Y:S02]  /*1370*/  SHF.R.U64 R36, R34, R22, R9.reuse ;  /* 0x0000001622247219 */ /* 0x100fe40000001209 */
[----:B------:R-:W-:Y:S02]  /*1380*/  LOP3.LUT R15, RZ, R8, RZ, 0x33, !PT ;  /* 0x00000008ff0f7212 */ /* 0x000fe400078e33ff */
[----:B------:R-:W-:Y:S01]  /*1390*/  SHF.R.U32.HI R9, RZ, R22, R9 ;  /* 0x00000016ff097219 */ /* 0x000fe20000011609 */
[----:B------:R-:W3:Y:S01]  /*13a0*/  LDC R28, c[0x0][0x610] ;  /* 0x00018400ff1c7b82 */ /* 0x000ee20000000800 */
[----:B------:R-:W-:Y:S01]  /*13b0*/  IMAD.MOV.U32 R8, RZ, RZ, R36 ;  /* 0x000000ffff087224 */ /* 0x000fe200078e0024 */
[----:B------:R-:W-:Y:S06]  /*13c0*/  @!P0 BRA `(.L_x_15) ;  /* 0x0000000000288947 */ /* 0x000fec0003800000 */
[----:B------:R-:W4:Y:S02]  /*13d0*/  LDC R13, c[0x0][0x64c] ;  /* 0x00019300ff0d7b82 */ /* 0x000f240000000800 */
[----:B----4-:R-:W-:-:S05]  /*13e0*/  IADD3 R13, P0, R36, R13, RZ ;  /* 0x0000000d240d7210 */ /* 0x010fca0007f1e0ff */
        /* <DEDUP_REMOVED lines=8> */
.L_x_15:
[----:B-1----:R-:W-:Y:S01]  /*1470*/  SHF.R.U64 R9, R8, R24, R9 ;  /* 0x0000001808097219 */ /* 0x002fe20000001209 */
[----:B0-----:R-:W-:Y:S01]  /*1480*/  VIADD R10, R27, 0xffffffff ;  /* 0xffffffff1b0a7836 */ /* 0x001fe20000000000 */
[----:B------:R-:W-:Y:S01]  /*1490*/  SHF.L.U32 R7, R29, R22, RZ ;  /* 0x000000161d077219 */ /* 0x000fe200000006ff */
[----:B------:R-:W-:Y:S01]  /*14a0*/  @P1 IMAD R21, R25, R20, R6 ;  /* 0x0000001419151224 */ /* 0x000fe200078e0206 */
[----:B------:R-:W-:Y:S01]  /*14b0*/  LOP3.LUT R8, R34, R15, RZ, 0xc0, !PT ;  /* 0x0000000f22087212 */ /* 0x000fe200078ec0ff */
[----:B------:R-:W-:Y:S01]  /*14c0*/  IMAD.MOV R11, RZ, RZ, -R9 ;  /* 0x000000ffff0b7224 */ /* 0x000fe200078e0a09 */
[----:B------:R-:W-:Y:S01]  /*14d0*/  LOP3.LUT R10, R19, R10, RZ, 0xc0, !PT ;  /* 0x0000000a130a7212 */ /* 0x000fe200078ec0ff */
[----:B------:R-:W-:Y:S02]  /*14e0*/  IMAD.MOV.U32 R17, RZ, RZ, R32 ;  /* 0x000000ffff117224 */ /* 0x000fe400078e0020 */
[----:B------:R-:W-:Y:S02]  /*14f0*/  IMAD R8, R7, R9, R8 ;  /* 0x0000000907087224 */ /* 0x000fe400078e0208 */
[----:B--2---:R-:W-:-:S02]  /*1500*/  IMAD R6, R11, R26, R36 ;  /* 0x0000001a0b067224 */ /* 0x004fc400078e0224 */
[----:B---3--:R-:W-:Y:S02]  /*1510*/  IMAD R19, R8, R28, R21 ;  /* 0x0000001c08137224 */ /* 0x008fe400078e0215 */
[----:B------:R-:W-:Y:S02]  /*1520*/  IMAD R6, R6, R27, R10 ;  /* 0x0000001b06067224 */ /* 0x000fe400078e020a */
[----:B------:R-:W-:-:S03]  /*1530*/  IMAD.MOV.U32 R8, RZ, RZ, 0x1 ;  /* 0x00000001ff087424 */ /* 0x000fc600078e00ff */
[----:B------:R-:W-:Y:S02]  /*1540*/  SEL R22, R6, R19, !P1 ;  /* 0x0000001306167207 */ /* 0x000fe40004800000 */
[----:B------:R-:W-:-:S07]  /*1550*/  SEL R19, R19, R6, !P1 ;  /* 0x0000000613137207 */ /* 0x000fce0004800000 */
.L_x_13:
[----:B------:R-:W-:Y:S05]  /*1560*/  @!P2 BRA `(.L_x_16) ;  /* 0x00000000000ca947 */ /* 0x000fea0003800000 */
[----:B------:R-:W-:Y:S01]  /*1570*/  UCGABAR_WAIT ;  /* 0x0000000000007dc7 */ /* 0x000fe20008000000 */
[----:B------:R-:W-:Y:S01]  /*1580*/  CCTL.IVALL ;  /* 0x00000000ff00798f */ /* 0x000fe20002000000 */
[----:B------:R-:W-:Y:S05]  /*1590*/  BRA `(.L_x_17) ;  /* 0x0000000000047947 */ /* 0x000fea0003800000 */
.L_x_16:
[----:B------:R-:W-:Y:S06]  /*15a0*/  BAR.SYNC.DEFER_BLOCKING 0x0 ;  /* 0x0000000000007b1d */ /* 0x000fec0000010000 */
.L_x_17:
[----:B------:R-:W-:Y:S05]  /*15b0*/  @!P4 BRA `(.L_x_18) ;  /* 0x00000024001cc947 */ /* 0x000fea0003800000 */
[----:B------:R-:W-:-:S13]  /*15c0*/  ISETP.GT.U32.AND P0, PT, R33, 0x1, PT ;  /* 0x000000012100780c */ /* 0x000fda0003f04070 */
[----:B------:R-:W-:Y:S05]  /*15d0*/  @P0 EXIT ;  /* 0x000000000000094d */ /* 0x000fea0003800000 */
.L_x_19:
[----:B------:R-:W-:-:S08]  /*15e0*/  NOP ;  /* 0x0000000000007918 */ /* 0x000fd00000000000 */
[----:B------:R-:W1:Y:S02]  /*15f0*/  USETMAXREG.TRY_ALLOC.CTAPOOL UP0, 0xe8 ;  /* 0x000000e8000079c8 */ /* 0x000e640008000600 */
[----:B-1----:R-:W-:-:S13]  /*1600*/  PLOP3.LUT P0, PT, PT, PT, UP0, 0x80, 0x0 ;  /* 0x000000000000781c */ /* 0x002fda0003f0f008 */
[----:B------:R-:W-:Y:S05]  /*1610*/  @!P0 BRA `(.L_x_19) ;  /* 0xfffffffc00f08947 */ /* 0x000fea000383ffff */
[----:B------:R-:W-:-:S13]  /*1620*/  LOP3.LUT P0, RZ, R8, 0xff, RZ, 0xc0, !PT ;  /* 0x000000ff08ff7812 */ /* 0x000fda000780c0ff */
[----:B------:R-:W-:Y:S05]  /*1630*/  @!P0 EXIT ;  /* 0x000000000000894d */ /* 0x000fea0003800000 */
[----:B------:R-:W1:Y:S01]  /*1640*/  S2UR UR4, SR_CgaCtaId ;  /* 0x00000000000479c3 */ /* 0x000e620000008800 */
[----:B------:R-:W-:Y:S01]  /*1650*/  VIADD R14, R14, 0xffffffff ;  /* 0xffffffff0e0e7836 */ /* 0x000fe20000000000 */
[CC--:B------:R-:W-:Y:S01]  /*1660*/  LEA.HI R4, R0.reuse, R3.reuse, RZ, 0x2 ;  /* 0x0000000300047211 */ /* 0x0c0fe200078f10ff */
[----:B------:R-:W-:Y:S01]  /*1670*/  UMOV UR41, 0x400 ;  /* 0x0000040000297882 */ /* 0x000fe20000000000 */
[----:B------:R-:W-:Y:S01]  /*1680*/  LEA.HI R0, R0, R3, RZ, 0x5 ;  /* 0x0000000300007211 */ /* 0x000fe200078f28ff */
[----:B------:R-:W-:Y:S01]  /*1690*/  UISETP.LT.AND UP0, UPT, UR40, 0x1, UPT ;  /* 0x000000012800788c */ /* 0x000fe2000bf01270 */
[----:B------:R-:W-:Y:S01]  /*16a0*/  R2UR UR42, R14 ;  /* 0x000000000e2a72ca */ /* 0x000fe200000e0000 */
[----:B------:R-:W-:Y:S01]  /*16b0*/  ULDC UR6, c[0x0][0x284] ;  /* 0x0000a10000067ab9 */ /* 0x000fe20000000800 */
[--C-:B------:R-:W-:Y:S01]  /*16c0*/  SHF.R.S32.HI R44, RZ, 0x2, R4.reuse ;  /* 0x00000002ff2c7819 */ /* 0x100fe20000011404 */
[----:B------:R-:W-:Y:S01]  /*16d0*/  USEL UR43, UR40, 0x1, UP0 ;  /* 0x00000001282b7887 */ /* 0x000fe20008000000 */
[----:B------:R-:W-:Y:S01]  /*16e0*/  SHF.R.S32.HI R5, RZ, 0x1f, R4 ;  /* 0x0000001fff057819 */ /* 0x000fe20000011404 */
[----:B------:R-:W-:Y:S01]  /*16f0*/  USHF.L.U32 UR46, UR40, 0x1, URZ ;  /* 0x00000001282e7899 */ /* 0x000fe2000800063f */
[----:B------:R-:W-:Y:S01]  /*1700*/  LOP3.LUT R46, R4, 0xfffffffc, RZ, 0xc0, !PT ;  /* 0xfffffffc042e7812 */ /* 0x000fe200078ec0ff */
[----:B------:R-:W-:Y:S01]  /*1710*/  UIADD3 UR43, -UR43, UR40, URZ ;  /* 0x000000282b2b7290 */ /* 0x000fe2000fffe13f */
[----:B------:R-:W-:-:S02]  /*1720*/  LEA.HI R5, R5, R44, RZ, 0x3 ;  /* 0x0000002c05057211 */ /* 0x000fc400078f18ff */
[----:B------:R-:W-:Y:S01]  /*1730*/  ISETP.NE.AND P0, PT, R14, RZ, PT ;  /* 0x000000ff0e00720c */ /* 0x000fe20003f05270 */
[----:B------:R-:W-:Y:S01]  /*1740*/  IMAD.IADD R46, R3, 0x1, -R46 ;  /* 0x00000001032e7824 */ /* 0x000fe200078e0a2e */
[----:B------:R-:W-:Y:S01]  /*1750*/  LOP3.LUT R5, R5, 0xfffffff8, RZ, 0xc0, !PT ;  /* 0xfffffff805057812 */ /* 0x000fe200078ec0ff */
[----:B------:R-:W-:Y:S01]  /*1760*/  USHF.L.U32 UR42, UR42, 0x3, URZ ;  /* 0x000000032a2a7899 */ /* 0x000fe2000800063f */
[----:B------:R-:W-:Y:S02]  /*1770*/  LOP3.LUT R57, R16, 0x1, RZ, 0xfc, !PT ;  /* 0x0000000110397812 */ /* 0x000fe400078efcff */
[----:B------:R-:W-:Y:S01]  /*1780*/  SEL R56, RZ, 0x1, P0 ;  /* 0x00000001ff387807 */ /* 0x000fe20000000000 */
[----:B------:R-:W-:Y:S01]  /*1790*/  IMAD.IADD R44, R44, 0x1, -R5 ;  /* 0x000000012c2c7824 */ /* 0x000fe200078e0a05 */
[----:B-1----:R-:W-:Y:S01]  /*17a0*/  ULEA UR41, UR4, UR41, 0x18 ;  /* 0x0000002904297291 */ /* 0x002fe2000f8ec03f */
[----:B------:R-:W-:Y:S01]  /*17b0*/  SHF.R.S32.HI R5, RZ, 0x5, R0 ;  /* 0x00000005ff057819 */ /* 0x000fe20000011400 */
[----:B------:R-:W-:-:S02]  /*17c0*/  IMAD.U32 R48, RZ, RZ, UR42 ;  /* 0x0000002aff307e24 */ /* 0x000fc4000f8e00ff */
[----:B------:R-:W-:Y:S01]  /*17d0*/  UIADD3 UR47, UR41, 0x130, URZ ;  /* 0x00000130292f7890 */ /* 0x000fe2000fffe03f */
[--C-:B------:R-:W-:Y:S01]  /*17e0*/  SHF.R.S32.HI R45, RZ, 0x1f, R44.reuse ;  /* 0x0000001fff2d7819 */ /* 0x100fe2000001142c */
[----:B------:R-:W-:Y:S01]  /*17f0*/  UIADD3 UR4, UR41, 0x24200, URZ ;  /* 0x0002420029047890 */ /* 0x000fe2000fffe03f */
[C-C-:B------:R-:W-:Y:S01]  /*1800*/  IMAD R52, R5.reuse, -0x10, -R44.reuse ;  /* 0xfffffff005347824 */ /* 0x140fe200078e0a2c */
[----:B------:R-:W-:Y:S01]  /*1810*/  UIADD3 UR5, UR41, 0x200, URZ ;  /* 0x0000020029057890 */ /* 0x000fe2000fffe03f */
[C---:B------:R-:W-:Y:S01]  /*1820*/  LOP3.LUT R50, R48.reuse, 0x8, RZ, 0xc0, !PT ;  /* 0x0000000830327812 */ /* 0x040fe200078ec0ff */
[----:B------:R-:W-:Y:S01]  /*1830*/  USHF.R.U32.HI UR4, URZ, 0x4, UR4 ;  /* 0x000000043f047899 */ /* 0x000fe20008011604 */
[----:B------:R-:W-:Y:S01]  /*1840*/  IMAD.U32 R49, RZ, RZ, UR47 ;  /* 0x0000002fff317e24 */ /* 0x000fe2000f8e00ff */
[----:B------:R-:W-:Y:S01]  /*1850*/  USHF.R.U32.HI UR5, URZ, 0x4, UR5 ;  /* 0x000000043f057899 */ /* 0x000fe20008011605 */
[----:B------:R-:W-:Y:S01]  /*1860*/  IMAD.WIDE R44, R5, 0x10, R44 ;  /* 0x00000010052c7825 */ /* 0x000fe200078e022c */
[----:B------:R-:W-:Y:S01]  /*1870*/  ULOP3.LUT UR4, UR4, 0x3fff, URZ, 0xc0, !UPT ;  /* 0x00003fff04047892 */ /* 0x000fe2000f8ec03f */
[----:B------:R-:W-:Y:S01]  /*1880*/  LOP3.LUT R48, R48, 0x8, RZ, 0xc, !PT ;  /* 0x0000000830307812 */ /* 0x000fe200078e0cff */
[----:B------:R-:W-:Y:S01]  /*1890*/  ULOP3.LUT UR5, UR5, 0x3fff, URZ, 0xc0, !UPT ;  /* 0x00003fff05057892 */ /* 0x000fe2000f8ec03f */
[----:B------:R-:W-:Y:S01]  /*18a0*/  VIADD R47, R49, UR42 ;  /* 0x0000002a312f7c36 */ /* 0x000fe20008000000 */
[----:B------:R-:W-:Y:S01]  /*18b0*/  LOP3.LUT R50, R50, 0x18, RZ, 0x3c, !PT ;  /* 0x0000001832327812 */ /* 0x000fe200078e3cff */
[----:B------:R-:W-:Y:S01]  /*18c0*/  VIADD R52, R52, UR6 ;  /* 0x0000000634347c36 */ /* 0x000fe20008000000 */
[----:B------:R-:W-:-:S02]  /*18d0*/  ULOP3.LUT UR44, UR4, 0x10000, URZ, 0xfc, !UPT ;  /* 0x00010000042c7892 */ /* 0x000fc4000f8efc3f */
[----:B------:R-:W-:-:S12]  /*18e0*/  ULOP3.LUT UR45, UR5, 0x10000, URZ, 0xfc, !UPT ;  /* 0x00010000052d7892 */ /* 0x000fd8000f8efc3f */
.L_x_75:
[----:B------:R-:W-:Y:S01]  /*18f0*/  SHF.L.U32 R0, R56, 0x1f, RZ ;  /* 0x0000001f38007819 */ /* 0x000fe200000006ff */
[----:B------:R-:W-:Y:S02]  /*1900*/  ULDC UR4, c[0x0][0x28c] ;  /* 0x0000a30000047ab9 */ /* 0x000fe40000000800 */
[----:B------:R-:W-:Y:S01]  /*1910*/  ISETP.LT.AND P1, PT, RZ, UR4, PT ;  /* 0x00000004ff007c0c */ /* 0x000fe2000bf21270 */
[----:B------:R-:W1:Y:S02]  /*1920*/  SYNCS.PHASECHK.TRANS64.TRYWAIT P0, [R49+UR42], R0 ;  /* 0x00000000310075a7 */ /* 0x000e64000800016a */
[----:B-1----:R-:W-:Y:S10]  /*1930*/  @!P0 BRA `(.L_x_20) ;  /* 0x00000038004c8947 */ /* 0x002ff40003800000 */
.L_x_111:
[----:B------:R-:W-:Y:S05]  /*1940*/  @P1 BRA `(.L_x_21) ;  /* 0x0000000000401947 */ /* 0x000fea0003800000 */
[----:B-1----:R-:W-:Y:S01]  /*1950*/  MOV R0, 0x0 ;  /* 0x0000000000007802 */ /* 0x002fe20000000f00 */
[----:B------:R-:W-:Y:S01]  /*1960*/  ULDC.64 UR4, c[0x4][0x68] ;  /* 0x01001a0000047ab9 */ /* 0x000fe20000000a00 */
[----:B------:R-:W-:Y:S01]  /*1970*/  ULDC.64 UR6, c[0x4][0x8] ;  /* 0x0100020000067ab9 */ /* 0x000fe20000000a00 */
[----:B------:R-:W-:Y:S01]  /*1980*/  IMAD.U32 R4, RZ, RZ, UR4 ;  /* 0x00000004ff047e24 */ /* 0x000fe2000f8e00ff */
[----:B------:R1:W2:Y:S01]  /*1990*/  LDC.64 R14, c[0x4][R0] ;  /* 0x01000000000e7b82 */ /* 0x0002a20000000a00 */
[----:B------:R-:W-:Y:S01]  /*19a0*/  IMAD.U32 R5, RZ, RZ, UR5 ;  /* 0x00000005ff057e24 */ /* 0x000fe2000f8e00ff */
[----:B------:R-:W-:Y:S01]  /*19b0*/  ULDC.64 UR4, c[0x4][0x70] ;  /* 0x01001c0000047ab9 */ /* 0x000fe20000000a00 */
[----:B------:R-:W-:Y:S02]  /*19c0*/  IMAD.U32 R10, RZ, RZ, UR6 ;  /* 0x00000006ff0a7e24 */ /* 0x000fe4000f8e00ff */
[----:B------:R-:W-:Y:S02]  /*19d0*/  IMAD.U32 R6, RZ, RZ, UR4 ;  /* 0x00000004ff067e24 */ /* 0x000fe4000f8e00ff */
[----:B------:R-:W-:-:S02]  /*19e0*/  IMAD.U32 R7, RZ, RZ, UR5 ;  /* 0x00000005ff077e24 */ /* 0x000fc4000f8e00ff */
[----:B------:R-:W-:Y:S02]  /*19f0*/  IMAD.U32 R11, RZ, RZ, UR7 ;  /* 0x00000007ff0b7e24 */ /* 0x000fe4000f8e00ff */
[----:B------:R-:W-:Y:S02]  /*1a00*/  IMAD.MOV.U32 R8, RZ, RZ, 0x1e1 ;  /* 0x000001e1ff087424 */ /* 0x000fe400078e00ff */
[----:B------:R-:W-:Y:S02]  /*1a10*/  IMAD.MOV.U32 R12, RZ, RZ, 0x1 ;  /* 0x00000001ff0c7424 */ /* 0x000fe400078e00ff */
[----:B-1----:R-:W-:-:S07]  /*1a20*/  IMAD.MOV.U32 R13, RZ, RZ, RZ ;  /* 0x000000ffff0d7224 */ /* 0x002fce00078e00ff */
[----:B------:R-:W-:-:S07]  /*1a30*/  LEPC R20, `(.L_x_21) ;  /* 0x000000001014794e */ /* 0x000fce0000000000 */
[----:B0-2--5:R-:W-:Y:S05]  /*1a40*/  CALL.ABS.NOINC R14 ;  /* 0x000000000e007343 */ /* 0x025fea0003c00000 */
.L_x_21:
[----:B------:R-:W-:-:S13]  /*1a50*/  ISETP.NE.AND P0, PT, R57, 0x3, PT ;  /* 0x000000033900780c */ /* 0x000fda0003f05270 */
[----:B------:R-:W-:Y:S05]  /*1a60*/  @!P0 BRA `(.L_x_22) ;  /* 0x0000000000048947 */ /* 0x000fea0003800000 */
[----:B------:R-:W-:Y:S01]  /*1a70*/  BPT.TRAP 0x1 ;  /* 0x000000040000795c */ /* 0x000fe20000300000 */
.L_x_22:
[----:B------:R-:W-:Y:S02]  /*1a80*/  IMAD.U32 R3, RZ, RZ, UR38 ;  /* 0x00000026ff037e24 */ /* 0x000fe4000f8e00ff */
[----:B-1----:R-:W-:-:S03]  /*1a90*/  IMAD.U32 R0, RZ, RZ, UR39 ;  /* 0x00000027ff007e24 */ /* 0x002fc6000f8e00ff */
[----:B------:R-:W-:Y:S02]  /*1aa0*/  LEA R3, R3, UR41, 0x3 ;  /* 0x0000002903037c11 */ /* 0x000fe4000f8e18ff */
[----:B------:R-:W-:-:S04]  /*1ab0*/  SHF.L.U32 R0, R0, 0x1f, RZ ;  /* 0x0000001f00007819 */ /* 0x000fc800000006ff */
[----:B------:R1:W2:Y:S01]  /*1ac0*/  SYNCS.PHASECHK.TRANS64.TRYWAIT P1, [R3+URZ], R0 ;  /* 0x00000000030075a7 */ /* 0x0002a2000802017f */
[----:B------:R-:W-:Y:S05]  /*1ad0*/  @!P0 BRA `(.L_x_23) ;  /* 0x0000000000048947 */ /* 0x000fea0003800000 */
[----:B------:R-:W-:Y:S01]  /*1ae0*/  BPT.TRAP 0x1 ;  /* 0x000000040000795c */ /* 0x000fe20000300000 */
.L_x_23:
[----:B--2---:R-:W-:Y:S05]  /*1af0*/  @P1 BRA `(.L_x_24) ;  /* 0x0000000000081947 */ /* 0x004fea0003800000 */
[----:B------:R-:W2:Y:S02]  /*1b00*/  SYNCS.PHASECHK.TRANS64.TRYWAIT P1, [R3+URZ], R0 ;  /* 0x00000000030075a7 */ /* 0x000ea4000802017f */
[----:B--2---:R-:W-:Y:S05]  /*1b10*/  @!P1 BRA `(.L_x_25) ;  /* 0x0000003400e89947 */ /* 0x004fea0003800000 */
.L_x_24:
[----:B------:R-:W-:Y:S05]  /*1b20*/  WARPSYNC.ALL ;  /* 0x0000000000007948 */ /* 0x000fea0003800000 */
[----:B------:R-:W-:Y:S01]  /*1b30*/  ULEA UR8, UR38, UR45, 0x9 ;  /* 0x0000002d26087291 */ /* 0x000fe2000f8e483f */
[----:B0-----:R-:W-:Y:S01]  /*1b40*/  WARPGROUP.ARRIVE ;  /* 0x00000000000079c5 */ /* 0x001fe20000000000 */
[----:B------:R-:W-:Y:S01]  /*1b50*/  ULEA UR9, UR38, UR44, 0x8 ;  /* 0x0000002c26097291 */ /* 0x000fe2000f8e403f */
[----:B-12---:R-:W-:Y:S01]  /*1b60*/  IMAD.U32 R0, RZ, RZ, UR43 ;  /* 0x0000002bff007e24 */ /* 0x006fe2000f8e00ff */
[----:B------:R-:W-:Y:S01]  /*1b70*/  UMOV UR5, 0x40000040 ;  /* 0x4000004000057882 */ /* 0x000fe20000000000 */
[----:B------:R-:W-:-:S02]  /*1b80*/  UMOV UR7, 0x40000040 ;  /* 0x4000004000077882 */ /* 0x000fc40000000000 */
[----:B------:R-:W-:Y:S01]  /*1b90*/  UMOV UR4, UR8 ;  /* 0x0000000800047c82 */ /* 0x000fe20008000000 */
[----:B------:R-:W-:Y:S01]  /*1ba0*/  ISETP.GE.AND P1, PT, R0, 0x1, PT ;  /* 0x000000010000780c */ /* 0x000fe20003f26270 */
[----:B------:R-:W-:Y:S02]  /*1bb0*/  UMOV UR6, UR9 ;  /* 0x0000000900067c82 */ /* 0x000fe40008000000 */
[----:B------:R-:W-:Y:S01]  /*1bc0*/  IGMMA.64x32x32.S8.S8 R24, gdesc[UR4], RZ, !UPT, gsb0 ;  /* 0x01200000041879f1 */ /* 0x000fe2000c0410ff */
[----:B------:R-:W-:Y:S02]  /*1bd0*/  UIADD3 UR4, UR8, 0x2, URZ ;  /* 0x0000000208047890 */ /* 0x000fe4000fffe03f */
[----:B------:R-:W-:Y:S01]  /*1be0*/  UIADD3 UR6, UR9, 0x2, URZ ;  /* 0x0000000209067890 */ /* 0x000fe2000fffe03f */
[----:B------:R-:W-:Y:S01]  /*1bf0*/  UMOV UR5, 0x40000040 ;  /* 0x4000004000057882 */ /* 0x000fe20000000000 */
[----:B------:R-:W-:Y:S01]  /*1c00*/  UMOV UR7, 0x40000040 ;  /* 0x4000004000077882 */ /* 0x000fe20000000000 */
[----:B------:R-:W-:-:S02]  /*1c10*/  WARPGROUP.DEPBAR.LE gsb0, 0x0 ;  /* 0x00008000000079c5 */ /* 0x000fc40000010000 */
[----:B------:R-:W-:-:S06]  /*1c20*/  WARPGROUP.ARRIVE ;  /* 0x00000000000079c5 */ /* 0x000fcc0000000000 */
[----:B------:R-:W-:Y:S01]  /*1c30*/  IGMMA.64x32x32.S8.S8 R24, gdesc[UR4], R24, gsb0 ;  /* 0x01200000041879f1 */ /* 0x000fe20008041018 */
[----:B------:R-:W-:Y:S02]  /*1c40*/  UIADD3 UR4, UR8, 0x4, URZ ;  /* 0x0000000408047890 */ /* 0x000fe4000fffe03f */
[----:B------:R-:W-:Y:S01]  /*1c50*/  UIADD3 UR6, UR9, 0x4, URZ ;  /* 0x0000000409067890 */ /* 0x000fe2000fffe03f */
[----:B------:R-:W-:Y:S01]  /*1c60*/  UMOV UR5, 0x40000040 ;  /* 0x4000004000057882 */ /* 0x000fe20000000000 */
[----:B------:R-:W-:Y:S01]  /*1c70*/  UMOV UR7, 0x40000040 ;  /* 0x4000004000077882 */ /* 0x000fe20000000000 */
[----:B------:R-:W-:Y:S02]  /*1c80*/  WARPGROUP.DEPBAR.LE gsb0, 0x0 ;  /* 0x00008000000079c5 */ /* 0x000fe40000010000 */
        /* <DEDUP_REMOVED lines=8> */
[----:B------:R-:W-:Y:S03]  /*1d10*/  IGMMA.64x32x32.S8.S8 R24, gdesc[UR4], R24, gsb0 ;  /* 0x01200000041879f1 */ /* 0x000fe60008041018 */
[----:B------:R-:W-:Y:S02]  /*1d20*/  WARPGROUP.DEPBAR.LE gsb0, 0x0 ;  /* 0x00008000000079c5 */ /* 0x000fe40000010000 */
[----:B------:R-:W-:Y:S05]  /*1d30*/  @!P1 BRA `(.L_x_26) ;  /* 0x0000000400149947 */ /* 0x000fea0003800000 */
[----:B------:R-:W-:Y:S01]  /*1d40*/  UIADD3 UR4, UR38, 0x1, URZ ;  /* 0x0000000126047890 */ /* 0x000fe2000fffe03f */
[----:B------:R-:W-:Y:S02]  /*1d50*/  IMAD.U32 R0, RZ, RZ, UR43 ;  /* 0x0000002bff007e24 */ /* 0x000fe4000f8e00ff */
[----:B------:R-:W-:Y:S01]  /*1d60*/  IMAD.U32 R3, RZ, RZ, UR38 ;  /* 0x00000026ff037e24 */ /* 0x000fe2000f8e00ff */
[----:B------:R-:W-:-:S04]  /*1d70*/  UISETP.NE.AND UP0, UPT, UR4, 0x12, UPT ;  /* 0x000000120400788c */ /* 0x000fc8000bf05270 */
[----:B------:R-:W-:Y:S02]  /*1d80*/  USEL UR5, URZ, 0x1, UP0 ;  /* 0x000000013f057887 */ /* 0x000fe40008000000 */
[----:B------:R-:W-:Y:S02]  /*1d90*/  USEL UR8, UR4, URZ, UP0 ;  /* 0x0000003f04087287 */ /* 0x000fe40008000000 */
[----:B------:R-:W-:-:S06]  /*1da0*/  ULOP3.LUT UR5, UR39, UR5, URZ, 0x3c, !UPT ;  /* 0x0000000527057292 */ /* 0x000fcc000f8e3c3f */
[----:B------:R-:W-:-:S07]  /*1db0*/  IMAD.U32 R6, RZ, RZ, UR5 ;  /* 0x00000005ff067e24 */ /* 0x000fce000f8e00ff */
.L_x_33:
[----:B------:R-:W-:Y:S05]  /*1dc0*/  @!P0 BRA `(.L_x_27) ;  /* 0x0000000000048947 */ /* 0x000fea0003800000 */
[----:B------:R-:W-:Y:S01]  /*1dd0*/  BPT.TRAP 0x1 ;  /* 0x000000040000795c */ /* 0x000fe20000300000 */
.L_x_27:
[----:B------:R-:W-:Y:S01]  /*1de0*/  ULEA UR4, UR8, UR41, 0x3 ;  /* 0x0000002908047291 */ /* 0x000fe2000f8e183f */
[----:B------:R-:W-:-:S08]  /*1df0*/  SHF.L.U32 R4, R6, 0x1f, RZ ;  /* 0x0000001f06047819 */ /* 0x000fd000000006ff */
[----:B------:R0:W1:Y:S01]  /*1e00*/  SYNCS.PHASECHK.TRANS64.TRYWAIT P1, [UR4], R4 ;  /* 0x00000004ff0075a7 */ /* 0x0000620008020144 */
[----:B------:R-:W-:Y:S05]  /*1e10*/  @!P0 BRA `(.L_x_28) ;  /* 0x0000000000048947 */ /* 0x000fea0003800000 */
[----:B------:R-:W-:Y:S01]  /*1e20*/  BPT.TRAP 0x1 ;  /* 0x000000040000795c */ /* 0x000fe20000300000 */
.L_x_28:
[----:B-1----:R-:W-:Y:S05]  /*1e30*/  @P1 BRA `(.L_x_29) ;  /* 0x0000000000081947 */ /* 0x002fea0003800000 */
[----:B------:R-:W1:Y:S02]  /*1e40*/  SYNCS.PHASECHK.TRANS64.TRYWAIT P1, [UR4], R4 ;  /* 0x00000004ff0075a7 */ /* 0x000e640008020144 */
[----:B-1----:R-:W-:Y:S05]  /*1e50*/  @!P1 BRA `(.L_x_30) ;  /* 0x00000034002c9947 */ /* 0x002fea0003800000 */
.L_x_29:
[----:B------:R-:W-:Y:S01]  /*1e60*/  ULEA UR9, UR8, UR45, 0x9 ;  /* 0x0000002d08097291 */ /* 0x000fe2000f8e483f */
[----:B------:R-:W-:Y:S01]  /*1e70*/  WARPGROUP.ARRIVE ;  /* 0x00000000000079c5 */ /* 0x000fe20000000000 */
[----:B------:R-:W-:Y:S01]  /*1e80*/  ULEA UR10, UR8, UR44, 0x8 ;  /* 0x0000002c080a7291 */ /* 0x000fe2000f8e403f */
[----:B------:R-:W-:Y:S01]  /*1e90*/  UMOV UR5, 0x40000040 ;  /* 0x4000004000057882 */ /* 0x000fe20000000000 */
[----:B------:R-:W-:-:S03]  /*1ea0*/  UMOV UR7, 0x40000040 ;  /* 0x4000004000077882 */ /* 0x000fc60000000000 */
[----:B------:R-:W-:Y:S02]  /*1eb0*/  UMOV UR4, UR9 ;  /* 0x0000000900047c82 */ /* 0x000fe40008000000 */
[----:B------:R-:W-:Y:S02]  /*1ec0*/  UMOV UR6, UR10 ;  /* 0x0000000a00067c82 */ /* 0x000fe40008000000 */
[----:B------:R-:W-:Y:S01]  /*1ed0*/  IGMMA.64x32x32.S8.S8 R24, gdesc[UR4], R24, gsb0 ;  /* 0x01200000041879f1 */ /* 0x000fe20008041018 */
        /* <DEDUP_REMOVED lines=23> */
[----:B------:R-:W-:Y:S01]  /*2050*/  BPT.TRAP 0x1 ;  /* 0x000000040000795c */ /* 0x000fe20000300000 */
.L_x_31:
[----:B------:R-:W-:-:S13]  /*2060*/  ISETP.NE.AND P1, PT, R41, RZ, PT ;  /* 0x000000ff2900720c */ /* 0x000fda0003f25270 */
[----:B01----:R-:W-:-:S05]  /*2070*/  @P1 LEA R4, R3, UR41, 0x3 ;  /* 0x0000002903041c11 */ /* 0x003fca000f8e18ff */
[----:B------:R-:W-:-:S05]  /*2080*/  @P1 VIADD R5, R4, 0x90 ;  /* 0x0000009004051836 */ /* 0x000fca0000000000 */
[----:B------:R-:W-:-:S04]  /*2090*/  @P1 PRMT R5, R40, 0x654, R5 ;  /* 0x0000065428051816 */ /* 0x000fc80000000005 */
[----:B------:R0:W-:Y:S01]  /*20a0*/  @P1 SYNCS.ARRIVE.TRANS64.RED.A1T0 RZ, [R5+URZ], RZ ;  /* 0x000000ff05ff19a7 */ /* 0x0001e2000810043f */
[----:B------:R-:W-:-:S13]  /*20b0*/  ISETP.GT.U32.AND P1, PT, R16, 0x1, PT ;  /* 0x000000011000780c */ /* 0x000fda0003f24070 */
[----:B0-----:R-:W-:Y:S05]  /*20c0*/  @P1 BRA `(.L_x_32) ;  /* 0x0000000000041947 */ /* 0x001fea0003800000 */
[----:B------:R-:W-:Y:S01]  /*20d0*/  BPT.TRAP 0x1 ;  /* 0x000000040000795c */ /* 0x000fe20000300000 */
.L_x_32:
[----:B------:R-:W-:Y:S01]  /*20e0*/  UIADD3 UR8, UR8, 0x1, URZ ;  /* 0x0000000108087890 */ /* 0x000fe2000fffe03f */
[C---:B------:R-:W-:Y:S01]  /*20f0*/  ISETP.GT.AND P2, PT, R0.reuse, 0x1, PT ;  /* 0x000000010000780c */ /* 0x040fe20003f44270 */
[----:B------:R-:W-:Y:S02]  /*2100*/  VIADD R3, R3, 0x1 ;  /* 0x0000000103037836 */ /* 0x000fe40000000000 */
[----:B------:R-:W-:Y:S01]  /*2110*/  UISETP.NE.AND UP0, UPT, UR8, 0x12, UPT ;  /* 0x000000120800788c */ /* 0x000fe2000bf05270 */
[----:B------:R-:W-:Y:S02]  /*2120*/  VIADD R0, R0, 0xffffffff ;  /* 0xffffffff00007836 */ /* 0x000fe40000000000 */
[C---:B------:R-:W-:Y:S01]  /*2130*/  ISETP.NE.AND P1, PT, R3.reuse, 0x12, PT ;  /* 0x000000120300780c */ /* 0x040fe20003f25270 */
[----:B------:R-:W-:Y:S02]  /*2140*/  USEL UR4, URZ, 0x1, UP0 ;  /* 0x000000013f047887 */ /* 0x000fe40008000000 */
[----:B------:R-:W-:Y:S01]  /*2150*/  USEL UR8, UR8, URZ, UP0 ;  /* 0x0000003f08087287 */ /* 0x000fe20008000000 */
[----:B------:R-:W-:-:S03]  /*2160*/  SEL R3, R3, RZ, P1 ;  /* 0x000000ff03037207 */ /* 0x000fc60000800000 */
[----:B------:R-:W-:Y:S01]  /*2170*/  LOP3.LUT R6, R6, UR4, RZ, 0x3c, !PT ;  /* 0x0000000406067c12 */ /* 0x000fe2000f8e3cff */
[----:B------:R-:W-:Y:S07]  /*2180*/  @P2 BRA `(.L_x_33) ;  /* 0xfffffffc000c2947 */ /* 0x000fee000383ffff */
.L_x_26:
[----:B------:R-:W0:Y:S01]  /*2190*/  LDC R0, c[0x0][0x28c] ;  /* 0x0000a300ff007b82 */ /* 0x000e220000000800 */
[----:B------:R1:W-:Y:S01]  /*21a0*/  SYNCS.ARRIVE.TRANS64.A1T0 RZ, [R48+UR47], RZ ;  /* 0x000000ff30ff79a7 */ /* 0x0003e2000810002f */
[----:B0-----:R-:W-:-:S13]  /*21b0*/  ISETP.GE.AND P1, PT, R0, 0x1, PT ;  /* 0x000000010000780c */ /* 0x001fda0003f26270 */
[----:B-1----:R-:W-:Y:S05]  /*21c0*/  @!P1 BRA `(.L_x_34) ;  /* 0x0000000000449947 */ /* 0x002fea0003800000 */
[----:B------:R-:W-:Y:S05]  /*21d0*/  @!P0 BRA `(.L_x_35) ;  /* 0x0000000000048947 */ /* 0x000fea0003800000 */
[----:B------:R-:W-:Y:S01]  /*21e0*/  BPT.TRAP 0x1 ;  /* 0x000000040000795c */ /* 0x000fe20000300000 */
.L_x_35:
[----:B------:R-:W-:-:S13]  /*21f0*/  ISETP.NE.AND P0, PT, R41, RZ, PT ;  /* 0x000000ff2900720c */ /* 0x000fda0003f05270 */
[----:B------:R-:W-:-:S05]  /*2200*/  VOTEU.ANY UP0, P0 ;  /* 0x00000000003f7886 */ /* 0x000fca0000000100 */
[----:B------:R-:W-:-:S06]  /*2210*/  @UP0 UIADD3 UR4, UR43, UR38, URZ ;  /* 0x000000262b040290 */ /* 0x000fcc000fffe03f */
[----:B------:R-:W-:Y:S02]  /*2220*/  IMAD.U32 R4, RZ, RZ, UR4 ;  /* 0x00000004ff047e24 */ /* 0x000fe4000f8e00ff */
[----:B------:R-:W-:Y:S02]  /*2230*/  IMAD.U32 R3, RZ, RZ, UR4 ;  /* 0x00000004ff037e24 */ /* 0x000fe4000f8e00ff */
[----:B------:R-:W-:-:S05]  /*2240*/  @P0 IMAD.WIDE.U32 R4, R4, 0x38e38e39, RZ ;  /* 0x38e38e3904040825 */ /* 0x000fca00078e00ff */
[----:B------:R-:W-:-:S05]  /*2250*/  @P0 SHF.R.U32.HI R0, RZ, 0x2, R5 ;  /* 0x00000002ff000819 */ /* 0x000fca0000011605 */
[----:B------:R-:W-:-:S05]  /*2260*/  @P0 IMAD R0, R0, -0x12, R3 ;  /* 0xffffffee00000824 */ /* 0x000fca00078e0203 */
[----:B------:R-:W-:-:S05]  /*2270*/  @P0 LEA R0, R0, UR41, 0x3 ;  /* 0x0000002900000c11 */ /* 0x000fca000f8e18ff */
[----:B------:R-:W-:-:S05]  /*2280*/  @P0 VIADD R3, R0, 0x90 ;  /* 0x0000009000030836 */ /* 0x000fca0000000000 */
[----:B------:R-:W-:-:S04]  /*2290*/  @P0 PRMT R3, R40, 0x654, R3 ;  /* 0x0000065428030816 */ /* 0x000fc80000000003 */
[----:B------:R0:W-:Y:S01]  /*22a0*/  @P0 SYNCS.ARRIVE.TRANS64.RED.A1T0 RZ, [R3+URZ], RZ ;  /* 0x000000ff03ff09a7 */ /* 0x0001e2000810043f */
[----:B------:R-:W-:-:S13]  /*22b0*/  ISETP.GT.U32.AND P0, PT, R16, 0x1, PT ;  /* 0x000000011000780c */ /* 0x000fda0003f04070 */
[----:B0-----:R-:W-:Y:S05]  /*22c0*/  @P0 BRA `(.L_x_34) ;  /* 0x0000000000040947 */ /* 0x001fea0003800000 */
[----:B------:R-:W-:Y:S01]  /*22d0*/  BPT.TRAP 0x1 ;  /* 0x000000040000795c */ /* 0x000fe20000300000 */
.L_x_34:
[----:B------:R-:W-:Y:S01]  /*22e0*/  SHF.L.U32 R0, R56, 0x1f, RZ ;  /* 0x0000001f38007819 */ /* 0x000fe200000006ff */
[----:B------:R-:W-:Y:S01]  /*22f0*/  UIADD3 UR38, UR46, UR38, URZ ;  /* 0x000000262e267290 */ /* 0x000fe2000fffe03f */
[----:B------:R-:W0:Y:S01]  /*2300*/  LDC R15, c[0x0][0x288] ;  /* 0x0000a200ff0f7b82 */ /* 0x000e220000000800 */
[----:B------:R-:W-:Y:S01]  /*2310*/  UISETP.GE.U32.AND UP1, UPT, UR46, 0x12, UPT ;  /* 0x000000122e00788c */ /* 0x000fe2000bf26070 */
[----:B------:R-:W-:Y:S01]  /*2320*/  IMAD.SHL.U32 R8, R46, 0x2, RZ ;  /* 0x000000022e087824 */ /* 0x000fe200078e00ff */
[----:B------:R-:W-:Y:S02]  /*2330*/  UISETP.GT.U32.AND UP0, UPT, UR38, 0x11, UPT ;  /* 0x000000112600788c */ /* 0x000fe4000bf04070 */
[----:B------:R-:W-:Y:S02]  /*2340*/  UIMAD.WIDE.U32 UR4, UR38, 0x38e38e39, URZ ;  /* 0x38e38e39260478a5 */ /* 0x000fe4000f8e003f */
[----:B------:R-:W-:Y:S01]  /*2350*/  UISETP.LT.U32.AND UP0, UPT, UR46, 0x12, UP0 ;  /* 0x000000122e00788c */ /* 0x000fe20008701070 */
[----:B------:R-:W1:Y:S01]  /*2360*/  SYNCS.PHASECHK.TRANS64.TRYWAIT P0, [R49+UR42+0x10], R0 ;  /* 0x00001000310075a7 */ /* 0x000e62000800016a */
[----:B------:R-:W-:Y:S01]  /*2370*/  USHF.R.U32.HI UR4, URZ, 0x2, UR5 ;  /* 0x000000023f047899 */ /* 0x000fe20008011605 */
[----:B------:R-:W-:Y:S01]  /*2380*/  SHF.R.S32.HI R9, RZ, 0x1f, R8 ;  /* 0x0000001fff097819 */ /* 0x000fe20000011408 */
[----:B------:R-:W-:-:S02]  /*2390*/  USEL UR6, URZ, 0x1, !UP0 ;  /* 0x000000013f067887 */ /* 0x000fc4000c000000 */
[----:B------:R-:W-:Y:S02]  /*23a0*/  UIMAD UR38, UR4, -0x12, UR38 ;  /* 0xffffffee042678a4 */ /* 0x000fe4000f8e0226 */
[----:B------:R-:W-:-:S04]  /*23b0*/  ULOP3.LUT UR39, UR39, UR6, URZ, 0x3c, !UPT ;  /* 0x0000000627277292 */ /* 0x000fc8000f8e3c3f */
[----:B------:R-:W-:Y:S01]  /*23c0*/  @UP1 ULOP3.LUT UR39, UR39, 0x1, UR4, 0x78, !UPT ;  /* 0x0000000127271892 */ /* 0x000fe2000f8e7804 */
[----:B01----:R-:W-:Y:S11]  /*23d0*/  @!P0 BRA `(.L_x_36) ;  /* 0x0000002c00e48947 */ /* 0x003ff60003800000 */
.L_x_112:
[----:B------:R-:W-:Y:S01]  /*23e0*/  IMAD.SHL.U32 R3, R19, 0x40, RZ ;  /* 0x0000004013037824 */ /* 0x000fe200078e00ff */
[----:B------:R-:W-:Y:S01]  /*23f0*/  ULDC UR6, c[0x0][0x284] ;  /* 0x0000a10000067ab9 */ /* 0x000fe20000000800 */
[----:B------:R-:W-:Y:S01]  /*2400*/  IMAD.SHL.U32 R53, R22, 0x20, RZ ;  /* 0x0000002016357824 */ /* 0x000fe200078e00ff */
[----:B------:R-:W-:Y:S01]  /*2410*/  SHF.R.S32.HI R22, RZ, 0x1f, R17 ;  /* 0x0000001fff167819 */ /* 0x000fe20000011411 */
[----:B------:R-:W-:Y:S01]  /*2420*/  ULDC.64 UR4, c[0x0][0x5d0] ;  /* 0x0001740000047ab9 */ /* 0x000fe20000000a00 */
[----:B------:R-:W-:Y:S01]  /*2430*/  ISETP.GE.AND P0, PT, R3, UR6, PT ;  /* 0x0000000603007c0c */ /* 0x000fe2000bf06270 */
[----:B------:R-:W-:Y:S01]  /*2440*/  IMAD.WIDE.U32 R4, R17, UR4, R8 ;  /* 0x0000000411047c25 */ /* 0x000fe2000f8e0008 */
[----:B------:R-:W-:Y:S02]  /*2450*/  SHF.R.S32.HI R14, RZ, 0x1f, R53 ;  /* 0x0000001fff0e7819 */ /* 0x000fe40000011435 */
[C---:B------:R-:W-:Y:S01]  /*2460*/  ISETP.GE.OR P0, PT, R53.reuse, R15, P0 ;  /* 0x0000000f3500720c */ /* 0x040fe20000706670 */
[----:B0-----:R-:W-:Y:S01]  /*2470*/  IMAD R0, R22, UR4, RZ ;  /* 0x0000000416007c24 */ /* 0x001fe2000f8e02ff */
[----:B------:R-:W-:-:S03]  /*2480*/  IADD3 R4, P1, R53, R4, RZ ;  /* 0x0000000435047210 */ /* 0x000fc60007f3e0ff */
[----:B------:R-:W-:-:S05]  /*2490*/  IMAD R7, R17, UR5, R0 ;  /* 0x0000000511077c24 */ /* 0x000fca000f8e0200 */
[----:B------:R-:W-:-:S03]  /*24a0*/  IADD3.X R5, R14, R5, R7, P1, !PT ;  /* 0x000000050e057210 */ /* 0x000fc60000ffe407 */
[----:B------:R-:W-:Y:S05]  /*24b0*/  @P0 BRA `(.L_x_37) ;  /* 0x0000000c00b00947 */ /* 0x000fea0003800000 */
[----:B------:R-:W0:Y:S01]  /*24c0*/  LDC.64 R10, c[0x0][0x5c8] ;  /* 0x00017200ff0a7b82 */ /* 0x000e220000000a00 */
[----:B------:R-:W-:Y:S01]  /*24d0*/  IMAD.WIDE R12, R19, 0x40, R44 ;  /* 0x00000040130c7825 */ /* 0x000fe200078e022c */
[----:B------:R-:W-:Y:S01]  /*24e0*/  ULDC.64 UR4, c[0x0][0x5c0] ;  /* 0x0001700000047ab9 */ /* 0x000fe20000000a00 */
[----:B------:R-:W-:Y:S02]  /*24f0*/  BSSY B0, `(.L_x_37) ;  /* 0x00000e8000007945 */ /* 0x000fe40003800000 */
[----:B------:R-:W-:Y:S02]  /*2500*/  IMAD.IADD R3, R52, 0x1, -R3 ;  /* 0x0000000134037824 */ /* 0x000fe400078e0a03 */
[-C--:B0-----:R-:W-:Y:S02]  /*2510*/  IMAD R0, R13, R10.reuse, RZ ;  /* 0x0000000a0d007224 */ /* 0x081fe400078e02ff */
[----:B------:R-:W-:-:S04]  /*2520*/  IMAD.WIDE.U32 R4, R12, R10, R4 ;  /* 0x0000000a0c047225 */ /* 0x000fc800078e0004 */
[----:B------:R-:W-:Y:S01]  /*2530*/  IMAD R7, R12, R11, R0 ;  /* 0x0000000b0c077224 */ /* 0x000fe200078e0200 */
[----:B------:R-:W-:Y:S01]  /*2540*/  IADD3 R6, P0, R4, UR4, RZ ;  /* 0x0000000404067c10 */ /* 0x000fe2000ff1e0ff */
[----:B------:R-:W-:Y:S02]  /*2550*/  IMAD R0, R46, -0x2, R15 ;  /* 0xfffffffe2e007824 */ /* 0x000fe400078e020f */
[----:B------:R-:W-:Y:S01]  /*2560*/  IMAD.IADD R7, R5, 0x1, R7 ;  /* 0x0000000105077824 */ /* 0x000fe200078e0207 */
[----:B------:R-:W-:Y:S01]  /*2570*/  LEA R4, P1, R10, R6, 0x3 ;  /* 0x000000060a047211 */ /* 0x000fe200078218ff */
[----:B------:R-:W-:-:S03]  /*2580*/  IMAD.IADD R19, R0, 0x1, -R53 ;  /* 0x0000000100137824 */ /* 0x000fc600078e0a35 */
[----:B------:R-:W-:Y:S02]  /*2590*/  IADD3.X R7, R7, UR5, RZ, P0, !PT ;  /* 0x0000000507077c10 */ /* 0x000fe400087fe4ff */
[----:B-----5:R-:W-:Y:S02]  /*25a0*/  ISETP.NE.AND P0, PT, R43, RZ, PT ;  /* 0x000000ff2b00720c */ /* 0x020fe40003f05270 */
[----:B------:R-:W-:-:S11]  /*25b0*/  LEA.HI.X R5, R10, R7, R11, 0x3, P1 ;  /* 0x000000070a057211 */ /* 0x000fd600008f1c0b */
[----:B------:R-:W-:Y:S05]  /*25c0*/  @!P0 BRA `(.L_x_38) ;  /* 0x0000000800a08947 */ /* 0x000fea0003800000 */
[----:B------:R-:W0:Y:S01]  /*25d0*/  LDC.64 R20, c[0x0][0x5b0] ;  /* 0x00016c00ff147b82 */ /* 0x000e220000000a00 */
[----:B------:R-:W-:Y:S01]  /*25e0*/  ULDC.64 UR4, c[0x0][0x5b8] ;  /* 0x00016e0000047ab9 */ /* 0x000fe20000000a00 */
[----:B------:R-:W-:Y:S01]  /*25f0*/  ISETP.GE.AND P1, PT, R3, 0x1, PT ;  /* 0x000000010300780c */ /* 0x000fe20003f26270 */
[----:B------:R-:W-:Y:S01]  /*2600*/  IMAD.WIDE.U32 R8, R17, UR4, R8 ;  /* 0x0000000411087c25 */ /* 0x000fe2000f8e0008 */
[----:B------:R-:W-:Y:S02]  /*2610*/  BSSY B1, `(.L_x_39) ;  /* 0x000000e000017945 */ /* 0x000fe40003800000 */
[----:B------:R-:W-:Y:S01]  /*2620*/  ISETP.LT.OR P5, PT, R19, 0x1, !P1 ;  /* 0x000000011300780c */ /* 0x000fe20004fa1670 */
[----:B------:R-:W-:Y:S01]  /*2630*/  IMAD R0, R22, UR4, RZ ;  /* 0x0000000416007c24 */ /* 0x000fe2000f8e02ff */
[----:B------:R-:W1:Y:S01]  /*2640*/  LDC.64 R54, c[0x0][0x5a8] ;  /* 0x00016a00ff367b82 */ /* 0x000e620000000a00 */
[----:B------:R-:W-:Y:S02]  /*2650*/  IADD3 R10, P0, R53, R8, RZ ;  /* 0x00000008350a7210 */ /* 0x000fe40007f1e0ff */
[----:B------:R-:W-:-:S05]  /*2660*/  IMAD R17, R17, UR5, R0 ;  /* 0x0000000511117c24 */ /* 0x000fca000f8e0200 */
[----:B------:R-:W-:Y:S01]  /*2670*/  IADD3.X R11, R14, R9, R17, P0, !PT ;  /* 0x000000090e0b7210 */ /* 0x000fe200007fe411 */
[-C--:B0-----:R-:W-:Y:S02]  /*2680*/  IMAD R0, R13, R20.reuse, RZ ;  /* 0x000000140d007224 */ /* 0x081fe400078e02ff */
[----:B------:R-:W-:-:S04]  /*2690*/  IMAD.WIDE.U32 R8, R12, R20, R10 ;  /* 0x000000140c087225 */ /* 0x000fc800078e000a */
[----:B------:R-:W-:Y:S01]  /*26a0*/  IMAD R17, R12, R21, R0 ;  /* 0x000000150c117224 */ /* 0x000fe200078e0200 */
[----:B-1----:R-:W-:-:S04]  /*26b0*/  IADD3 R14, P0, R8, R54, RZ ;  /* 0x00000036080e7210 */ /* 0x002fc80007f1e0ff */
[----:B------:R-:W-:Y:S01]  /*26c0*/  IADD3.X R15, R55, R9, R17, P0, !PT ;  /* 0x00000009370f7210 */ /* 0x000fe200007fe411 */
[----:B------:R-:W-:Y:S08]  /*26d0*/  @P5 BRA `(.L_x_40) ;  /* 0x0000000000045947 */ /* 0x000ff00003800000 */
[----:B------:R0:W5:Y:S02]  /*26e0*/  LDG.E.U8 R51, desc[UR36][R14.64] ;  /* 0x000000240e337981 */ /* 0x000164000c1e1100 */
.L_x_40:
[----:B------:R-:W-:Y:S05]  /*26f0*/  BSYNC B1 ;  /* 0x0000000000017941 */ /* 0x000fea0003800000 */
.L_x_39:
[----:B-----5:R-:W-:Y:S01]  /*2700*/  LOP3.LUT R0, R51, 0xffff, RZ, 0xc0, !PT ;  /* 0x0000ffff33007812 */ /* 0x020fe200078ec0ff */
[----:B------:R-:W-:Y:S01]  /*2710*/  IMAD.SHL.U32 R8, R20, 0x8, RZ ;  /* 0x0000000814087824 */ /* 0x000fe200078e00ff */
[----:B------:R-:W-:Y:S01]  /*2720*/  ISETP.GE.AND P0, PT, R3, 0x9, PT ;  /* 0x000000090300780c */ /* 0x000fe20003f06270 */
[----:B------:R-:W-:Y:S01]  /*2730*/  BSSY B1, `(.L_x_41) ;  /* 0x000000e000017945 */ /* 0x000fe20003800000 */
[----:B------:R-:W-:Y:S02]  /*2740*/  PRMT R0, R0, 0x8880, RZ ;  /* 0x0000888000007816 */ /* 0x000fe400000000ff */
[----:B------:R-:W-:Y:S02]  /*2750*/  ISETP.LT.OR P2, PT, R19, 0x2, !P1 ;  /* 0x000000021300780c */ /* 0x000fe40004f41670 */
[----:B------:R-:W-:Y:S01]  /*2760*/  SHF.L.U64.HI R9, R20, 0x3, R21 ;  /* 0x0000000314097819 */ /* 0x000fe20000010215 */
[----:B------:R-:W-:-:S04]  /*2770*/  IMAD R3, R0, R43, RZ ;  /* 0x0000002b00037224 */ /* 0x000fc800078e02ff */
[----:B------:R-:W-:Y:S02]  /*2780*/  @!P5 IMAD R13, R24, R42, R3 ;  /* 0x0000002a180dd224 */ /* 0x000fe400078e0203 */
[----:B------:R-:W-:-:S03]  /*2790*/  IMAD.WIDE.U32 R8, R12, R20, R8 ;  /* 0x000000140c087225 */ /* 0x000fc600078e0008 */
[----:B------:R1:W-:Y:S01]  /*27a0*/  @!P5 STG.E.U8 desc[UR36][R6.64], R13 ;  /* 0x0000000d0600d986 */ /* 0x0003e2000c101124 */
[----:B------:R-:W-:Y:S01]  /*27b0*/  IMAD.IADD R12, R17, 0x1, R9 ;  /* 0x00000001110c7824 */ /* 0x000fe200078e0209 */
[----:B------:R-:W-:Y:S01]  /*27c0*/  IADD3 R8, P3, P4, R10, R54, R8 ;  /* 0x000000360a087210 */ /* 0x000fe20007c7e008 */
[----:B------:R-:W-:-:S12]  /*27d0*/  @P2 BRA `(.L_x_42) ;  /* 0x00000000000c2947 */ /* 0x000fd80003800000 */
[----:B------:R-:W2:Y:S02]  /*27e0*/  LDG.E.U8 R51, desc[UR36][R14.64+0x1] ;  /* 0x000001240e337981 */ /* 0x000ea4000c1e1100 */
[----:B--2---:R-:W-:-:S05]  /*27f0*/  PRMT R0, R51, 0x8880, RZ ;  /* 0x0000888033007816 */ /* 0x004fca00000000ff */
[----:B------:R-:W-:-:S07]  /*2800*/  IMAD R3, R0, R43, RZ ;  /* 0x0000002b00037224 */ /* 0x000fce00078e02ff */
.L_x_42:
[----:B------:R-:W-:Y:S05]  /*2810*/  BSYNC B1 ;  /* 0x0000000000017941 */ /* 0x000fea0003800000 */
.L_x_41:
[----:B------:R-:W-:Y:S01]  /*2820*/  ISETP.LT.OR P5, PT, R19, 0x1, !P0 ;  /* 0x000000011300780c */ /* 0x000fe200047a1670 */
[----:B------:R-:W-:Y:S01]  /*2830*/  @!P2 IMAD R25, R25, R42, R3 ;  /* 0x0000002a1919a224 */ /* 0x000fe200078e0203 */
[----:B------:R-:W-:Y:S01]  /*2840*/  BSSY B1, `(.L_x_43) ;  /* 0x000000a000017945 */ /* 0x000fe20003800000 */
[----:B------:R-:W-:Y:S02]  /*2850*/  IADD3.X R9, R11, R55, R12, P3, P4 ;  /* 0x000000370b097210 */ /* 0x000fe40001fe840c */
[C---:B------:R-:W-:Y:S01]  /*2860*/  ISETP.LT.OR P3, PT, R19.reuse, 0x2, !P0 ;  /* 0x000000021300780c */ /* 0x040fe20004761670 */
[----:B------:R2:W-:Y:S01]  /*2870*/  @!P2 STG.E.U8 desc[UR36][R6.64+0x1], R25 ;  /* 0x000001190600a986 */ /* 0x0005e2000c101124 */
[C---:B------:R-:W-:Y:S02]  /*2880*/  ISETP.LT.OR P4, PT, R19.reuse, 0x9, !P1 ;  /* 0x000000091300780c */ /* 0x040fe40004f81670 */
[----:B------:R-:W-:-:S04]  /*2890*/  ISETP.LT.OR P2, PT, R19, 0xa, !P1 ;  /* 0x0000000a1300780c */ /* 0x000fc80004f41670 */
[----:B------:R-:W-:Y:S09]  /*28a0*/  @P5 BRA `(.L_x_44) ;  /* 0x00000000000c5947 */ /* 0x000ff20003800000 */
[----:B------:R-:W3:Y:S02]  /*28b0*/  LDG.E.U8 R51, desc[UR36][R8.64] ;  /* 0x0000002408337981 */ /* 0x000ee4000c1e1100 */
[----:B---3--:R-:W-:-:S05]  /*28c0*/  PRMT R0, R51, 0x8880, RZ ;  /* 0x0000888033007816 */ /* 0x008fca00000000ff */
[----:B------:R-:W-:-:S07]  /*28d0*/  IMAD R3, R0, R43, RZ ;  /* 0x0000002b00037224 */ /* 0x000fce00078e02ff */
.L_x_44:
[----:B------:R-:W-:Y:S05]  /*28e0*/  BSYNC B1 ;  /* 0x0000000000017941 */ /* 0x000fea0003800000 */
.L_x_43:
[----:B------:R-:W-:Y:S01]  /*28f0*/  @!P5 IMAD R11, R26, R42, R3 ;  /* 0x0000002a1a0bd224 */ /* 0x000fe200078e0203 */
[----:B------:R-:W-:Y:S04]  /*2900*/  BSSY B1, `(.L_x_45) ;  /* 0x0000006000017945 */ /* 0x000fe80003800000 */
[----:B------:R3:W-:Y:S01]  /*2910*/  @!P5 STG.E.U8 desc[UR36][R4.64], R11 ;  /* 0x0000000b0400d986 */ /* 0x0007e2000c101124 */
[----:B------:R-:W-:Y:S05]  /*2920*/  @P3 BRA `(.L_x_46) ;  /* 0x00000000000c3947 */ /* 0x000fea0003800000 */
[----:B------:R-:W4:Y:S02]  /*2930*/  LDG.E.U8 R51, desc[UR36][R8.64+0x1] ;  /* 0x0000012408337981 */ /* 0x000f24000c1e1100 */
[----:B----4-:R-:W-:-:S05]  /*2940*/  PRMT R0, R51, 0x8880, RZ ;  /* 0x0000888033007816 */ /* 0x010fca00000000ff */
[----:B------:R-:W-:-:S07]  /*2950*/  IMAD R3, R0, R43, RZ ;  /* 0x0000002b00037224 */ /* 0x000fce00078e02ff */
.L_x_46:
[----:B------:R-:W-:Y:S05]  /*2960*/  BSYNC B1 ;  /* 0x0000000000017941 */ /* 0x000fea0003800000 */
.L_x_45:
[----:B------:R-:W-:Y:S01]  /*2970*/  @!P3 IMAD R27, R27, R42, R3 ;  /* 0x0000002a1b1bb224 */ /* 0x000fe200078e0203 */
[----:B------:R-:W-:Y:S04]  /*2980*/  BSSY B1, `(.L_x_47) ;  /* 0x0000006000017945 */ /* 0x000fe80003800000 */
[----:B------:R4:W-:Y:S01]  /*2990*/  @!P3 STG.E.U8 desc[UR36][R4.64+0x1], R27 ;  /* 0x0000011b0400b986 */ /* 0x0009e2000c101124 */
[----:B------:R-:W-:Y:S05]  /*29a0*/  @P4 BRA `(.L_x_48) ;  /* 0x00000000000c4947 */ /* 0x000fea0003800000 */
[----:B------:R-:W5:Y:S02]  /*29b0*/  LDG.E.U8 R51, desc[UR36][R14.64+0x8] ;  /* 0x000008240e337981 */ /* 0x000f64000c1e1100 */
[----:B-----5:R-:W-:-:S05]  /*29c0*/  PRMT R0, R51, 0x8880, RZ ;  /* 0x0000888033007816 */ /* 0x020fca00000000ff */
[----:B------:R-:W-:-:S07]  /*29d0*/  IMAD R3, R0, R43, RZ ;  /* 0x0000002b00037224 */ /* 0x000fce00078e02ff */
.L_x_48:
[----:B------:R-:W-:Y:S05]  /*29e0*/  BSYNC B1 ;  /* 0x0000000000017941 */ /* 0x000fea0003800000 */
.L_x_47:
[----:B---3--:R-:W-:Y:S01]  /*29f0*/  @!P4 IMAD R11, R28, R42, R3 ;  /* 0x0000002a1c0bc224 */ /* 0x008fe200078e0203 */
[----:B------:R-:W-:Y:S04]  /*2a00*/  BSSY B1, `(.L_x_49) ;  /* 0x0000006000017945 */ /* 0x000fe80003800000 */
[----:B------:R3:W-:Y:S01]  /*2a10*/  @!P4 STG.E.U8 desc[UR36][R6.64+0x8], R11 ;  /* 0x0000080b0600c986 */ /* 0x0007e2000c101124 */
[----:B------:R-:W-:Y:S05]  /*2a20*/  @P2 BRA `(.L_x_50) ;  /* 0x00000000000c2947 */ /* 0x000fea0003800000 */
[----:B------:R-:W5:Y:S02]  /*2a30*/  LDG.E.U8 R51, desc[UR36][R14.64+0x9] ;  /* 0x000009240e337981 */ /* 0x000f64000c1e1100 */
[----:B-----5:R-:W-:-:S05]  /*2a40*/  PRMT R0, R51, 0x8880, RZ ;  /* 0x0000888033007816 */ /* 0x020fca00000000ff */
[----:B------:R-:W-:-:S07]  /*2a50*/  IMAD R3, R0, R43, RZ ;  /* 0x0000002b00037224 */ /* 0x000fce00078e02ff */
.L_x_50:
[----:B------:R-:W-:Y:S05]  /*2a60*/  BSYNC B1 ;  /* 0x0000000000017941 */ /* 0x000fea0003800000 */
.L_x_49:
[----:B------:R-:W-:Y:S01]  /*2a70*/  ISETP.LT.OR P4, PT, R19, 0x9, !P0 ;  /* 0x000000091300780c */ /* 0x000fe20004781670 */
[----:B------:R-:W-:Y:S01]  /*2a80*/  @!P2 IMAD R29, R29, R42, R3 ;  /* 0x0000002a1d1da224 */ /* 0x000fe200078e0203 */
[----:B------:R-:W-:Y:S01]  /*2a90*/  BSSY B1, `(.L_x_51) ;  /* 0x0000009000017945 */ /* 0x000fe20003800000 */
[C---:B------:R-:W-:Y:S02]  /*2aa0*/  ISETP.LT.OR P3, PT, R19.reuse, 0xa, !P0 ;  /* 0x0000000a1300780c */ /* 0x040fe40004761670 */
[C---:B------:R-:W-:Y:S01]  /*2ab0*/  ISETP.LT.OR P5, PT, R19.reuse, 0x11, !P1 ;  /* 0x000000111300780c */ /* 0x040fe20004fa1670 */
[----:B------:R0:W-:Y:S01]  /*2ac0*/  @!P2 STG.E.U8 desc[UR36][R6.64+0x9], R29 ;  /* 0x0000091d0600a986 */ /* 0x0001e2000c101124 */
[----:B------:R-:W-:-:S06]  /*2ad0*/  ISETP.LT.OR P2, PT, R19, 0x12, !P1 ;  /* 0x000000121300780c */ /* 0x000fcc0004f41670 */
[----:B------:R-:W-:Y:S07]  /*2ae0*/  @P4 BRA `(.L_x_52) ;  /* 0x00000000000c4947 */ /* 0x000fee0003800000 */
[----:B------:R-:W5:Y:S02]  /*2af0*/  LDG.E.U8 R51, desc[UR36][R8.64+0x8] ;  /* 0x0000082408337981 */ /* 0x000f64000c1e1100 */
[----:B-----5:R-:W-:-:S05]  /*2b00*/  PRMT R0, R51, 0x8880, RZ ;  /* 0x0000888033007816 */ /* 0x020fca00000000ff */
[----:B------:R-:W-:-:S07]  /*2b10*/  IMAD R3, R0, R43, RZ ;  /* 0x0000002b00037224 */ /* 0x000fce00078e02ff */
.L_x_52:
[----:B------:R-:W-:Y:S05]  /*2b20*/  BSYNC B1 ;  /* 0x0000000000017941 */ /* 0x000fea0003800000 */
.L_x_51:
[----:B---3--:R-:W-:Y:S01]  /*2b30*/  @!P4 IMAD R11, R30, R42, R3 ;  /* 0x0000002a1e0bc224 */ /* 0x008fe200078e0203 */
[----:B------:R-:W-:Y:S04]  /*2b40*/  BSSY B1, `(.L_x_53) ;  /* 0x0000006000017945 */ /* 0x000fe80003800000 */
[----:B------:R3:W-:Y:S01]  /*2b50*/  @!P4 STG.E.U8 desc[UR36][R4.64+0x8], R11 ;  /* 0x0000080b0400c986 */ /* 0x0007e2000c101124 */
[----:B------:R-:W-:Y:S05]  /*2b60*/  @P3 BRA `(.L_x_54) ;  /* 0x00000000000c3947 */ /* 0x000fea0003800000 */
[----:B------:R-:W5:Y:S02]  /*2b70*/  LDG.E.U8 R51, desc[UR36][R8.64+0x9] ;  /* 0x0000092408337981 */ /* 0x000f64000c1e1100 */
[----:B-----5:R-:W-:-:S05]  /*2b80*/  PRMT R0, R51, 0x8880, RZ ;  /* 0x0000888033007816 */ /* 0x020fca00000000ff */
[----:B------:R-:W-:-:S07]  /*2b90*/  IMAD R3, R0, R43, RZ ;  /* 0x0000002b00037224 */ /* 0x000fce00078e02ff */
.L_x_54:
[----:B------:R-:W-:Y:S05]  /*2ba0*/  BSYNC B1 ;  /* 0x0000000000017941 */ /* 0x000fea0003800000 */
.L_x_53:
[----:B------:R-:W-:Y:S01]  /*2bb0*/  @!P3 IMAD R31, R31, R42, R3 ;  /* 0x0000002a1f1fb224 */ /* 0x000fe200078e0203 */
[----:B------:R-:W-:Y:S04]  /*2bc0*/  BSSY B1, `(.L_x_55) ;  /* 0x0000006000017945 */ /* 0x000fe80003800000 */
[----:B------:R0:W-:Y:S01]  /*2bd0*/  @!P3 STG.E.U8 desc[UR36][R4.64+0x9], R31 ;  /* 0x0000091f0400b986 */ /* 0x0001e2000c101124 */
[----:B------:R-:W-:Y:S05]  /*2be0*/  @P5 BRA `(.L_x_56) ;  /* 0x00000000000c5947 */ /* 0x000fea0003800000 */
[----:B------:R-:W5:Y:S02]  /*2bf0*/  LDG.E.U8 R51, desc[UR36][R14.64+0x10] ;  /* 0x000010240e337981 */ /* 0x000f64000c1e1100 */
[----:B-----5:R-:W-:-:S05]  /*2c00*/  PRMT R0, R51, 0x8880, RZ ;  /* 0x0000888033007816 */ /* 0x020fca00000000ff */
[----:B------:R-:W-:-:S07]  /*2c10*/  IMAD R3, R0, R43, RZ ;  /* 0x0000002b00037224 */ /* 0x000fce00078e02ff */
.L_x_56:
[----:B------:R-:W-:Y:S05]  /*2c20*/  BSYNC B1 ;  /* 0x0000000000017941 */ /* 0x000fea0003800000 */
.L_x_55:
[----:B---3--:R-:W-:Y:S01]  /*2c30*/  @!P5 IMAD R11, R32, R42, R3 ;  /* 0x0000002a200bd224 */ /* 0x008fe200078e0203 */
[----:B------:R-:W-:Y:S04]  /*2c40*/  BSSY B1, `(.L_x_57) ;  /* 0x0000006000017945 */ /* 0x000fe80003800000 */
[----:B------:R3:W-:Y:S01]  /*2c50*/  @!P5 STG.E.U8 desc[UR36][R6.64+0x10], R11 ;  /* 0x0000100b0600d986 */ /* 0x0007e2000c101124 */
[----:B------:R-:W-:Y:S05]  /*2c60*/  @P2 BRA `(.L_x_58) ;  /* 0x00000000000c2947 */ /* 0x000fea0003800000 */
[----:B------:R-:W5:Y:S02]  /*2c70*/  LDG.E.U8 R51, desc[UR36][R14.64+0x11] ;  /* 0x000011240e337981 */ /* 0x000f64000c1e1100 */
[----:B-----5:R-:W-:-:S05]  /*2c80*/  PRMT R0, R51, 0x8880, RZ ;  /* 0x0000888033007816 */ /* 0x020fca00000000ff */
[----:B------:R-:W-:-:S07]  /*2c90*/  IMAD R3, R0, R43, RZ ;  /* 0x0000002b00037224 */ /* 0x000fce00078e02ff */
.L_x_58:
[----:B------:R-:W-:Y:S05]  /*2ca0*/  BSYNC B1 ;  /* 0x0000000000017941 */ /* 0x000fea0003800000 */
.L_x_57:
[----:B------:R-:W-:Y:S01]  /*2cb0*/  ISETP.LT.OR P4, PT, R19, 0x11, !P0 ;  /* 0x000000111300780c */ /* 0x000fe20004781670 */
[----:B------:R-:W-:Y:S01]  /*2cc0*/  @!P2 IMAD R33, R33, R42, R3 ;  /* 0x0000002a2121a224 */ /* 0x000fe200078e0203 */
[----:B------:R-:W-:Y:S01]  /*2cd0*/  BSSY B1, `(.L_x_59) ;  /* 0x000000a000017945 */ /* 0x000fe20003800000 */
[C---:B------:R-:W-:Y:S02]  /*2ce0*/  ISETP.LT.OR P3, PT, R19.reuse, 0x12, !P0 ;  /* 0x000000121300780c */ /* 0x040fe40004761670 */
[C---:B------:R-:W-:Y:S01]  /*2cf0*/  ISETP.LT.OR P5, PT, R19.reuse, 0x19, !P0 ;  /* 0x000000191300780c */ /* 0x040fe200047a1670 */
[----:B------:R0:W-:Y:S01]  /*2d00*/  @!P2 STG.E.U8 desc[UR36][R6.64+0x11], R33 ;  /* 0x000011210600a986 */ /* 0x0001e2000c101124 */
[C---:B------:R-:W-:Y:S02]  /*2d10*/  ISETP.LT.OR P2, PT, R19.reuse, 0x19, !P1 ;  /* 0x000000191300780c */ /* 0x040fe40004f41670 */
[----:B------:R-:W-:-:S04]  /*2d20*/  ISETP.LT.OR P1, PT, R19, 0x1a, !P1 ;  /* 0x0000001a1300780c */ /* 0x000fc80004f21670 */
[----:B------:R-:W-:Y:S09]  /*2d30*/  @P4 BRA `(.L_x_60) ;  /* 0x00000000000c4947 */ /* 0x000ff20003800000 */
[----:B------:R-:W5:Y:S02]  /*2d40*/  LDG.E.U8 R51, desc[UR36][R8.64+0x10] ;  /* 0x0000102408337981 */ /* 0x000f64000c1e1100 */
[----:B-----5:R-:W-:-:S05]  /*2d50*/  PRMT R0, R51, 0x8880, RZ ;  /* 0x0000888033007816 */ /* 0x020fca00000000ff */
[----:B------:R-:W-:-:S07]  /*2d60*/  IMAD R3, R0, R43, RZ ;  /* 0x0000002b00037224 */ /* 0x000fce00078e02ff */
.L_x_60:
[----:B------:R-:W-:Y:S05]  /*2d70*/  BSYNC B1 ;  /* 0x0000000000017941 */ /* 0x000fea0003800000 */
.L_x_59:
[----:B---3--:R-:W-:Y:S01]  /*2d80*/  @!P4 IMAD R11, R34, R42, R3 ;  /* 0x0000002a220bc224 */ /* 0x008fe200078e0203 */
[----:B------:R-:W-:Y:S04]  /*2d90*/  BSSY B1, `(.L_x_61) ;  /* 0x0000006000017945 */ /* 0x000fe80003800000 */
[----:B------:R3:W-:Y:S01]  /*2da0*/  @!P4 STG.E.U8 desc[UR36][R4.64+0x10], R11 ;  /* 0x0000100b0400c986 */ /* 0x0007e2000c101124 */
[----:B------:R-:W-:Y:S05]  /*2db0*/  @P3 BRA `(.L_x_62) ;  /* 0x00000000000c3947 */ /* 0x000fea0003800000 */
[----:B------:R-:W5:Y:S02]  /*2dc0*/  LDG.E.U8 R51, desc[UR36][R8.64+0x11] ;  /* 0x0000112408337981 */ /* 0x000f64000c1e1100 */
[----:B-----5:R-:W-:-:S05]  /*2dd0*/  PRMT R0, R51, 0x8880, RZ ;  /* 0x0000888033007816 */ /* 0x020fca00000000ff */
[----:B------:R-:W-:-:S07]  /*2de0*/  IMAD R3, R0, R43, RZ ;  /* 0x0000002b00037224 */ /* 0x000fce00078e02ff */
.L_x_62:
[----:B------:R-:W-:Y:S05]  /*2df0*/  BSYNC B1 ;  /* 0x0000000000017941 */ /* 0x000fea0003800000 */
.L_x_61:
[----:B------:R-:W-:Y:S01]  /*2e00*/  @!P3 IMAD R35, R35, R42, R3 ;  /* 0x0000002a2323b224 */ /* 0x000fe200078e0203 */
[----:B------:R-:W-:Y:S04]  /*2e10*/  BSSY B1, `(.L_x_63) ;  /* 0x0000006000017945 */ /* 0x000fe80003800000 */
[----:B------:R0:W-:Y:S01]  /*2e20*/  @!P3 STG.E.U8 desc[UR36][R4.64+0x11], R35 ;  /* 0x000011230400b986 */ /* 0x0001e2000c101124 */
[----:B------:R-:W-:Y:S05]  /*2e30*/  @P2 BRA `(.L_x_64) ;  /* 0x00000000000c2947 */ /* 0x000fea0003800000 */
[----:B------:R-:W5:Y:S02]  /*2e40*/  LDG.E.U8 R51, desc[UR36][R14.64+0x18] ;  /* 0x000018240e337981 */ /* 0x000f64000c1e1100 */
[----:B-----5:R-:W-:-:S05]  /*2e50*/  PRMT R0, R51, 0x8880, RZ ;  /* 0x0000888033007816 */ /* 0x020fca00000000ff */
[----:B------:R-:W-:-:S07]  /*2e60*/  IMAD R3, R0, R43, RZ ;  /* 0x0000002b00037224 */ /* 0x000fce00078e02ff */
.L_x_64:
[----:B------:R-:W-:Y:S05]  /*2e70*/  BSYNC B1 ;  /* 0x0000000000017941 */ /* 0x000fea0003800000 */
.L_x_63:
[----:B---3--:R-:W-:Y:S01]  /*2e80*/  @!P2 IMAD R11, R36, R42, R3 ;  /* 0x0000002a240ba224 */ /* 0x008fe200078e0203 */
[----:B------:R-:W-:Y:S04]  /*2e90*/  BSSY B1, `(.L_x_65) ;  /* 0x0000006000017945 */ /* 0x000fe80003800000 */
[----:B------:R3:W-:Y:S01]  /*2ea0*/  @!P2 STG.E.U8 desc[UR36][R6.64+0x18], R11 ;  /* 0x0000180b0600a986 */ /* 0x0007e2000c101124 */
[----:B------:R-:W-:Y:S05]  /*2eb0*/  @P1 BRA `(.L_x_66) ;  /* 0x00000000000c1947 */ /* 0x000fea0003800000 */
[----:B------:R-:W5:Y:S02]  /*2ec0*/  LDG.E.U8 R51, desc[UR36][R14.64+0x19] ;  /* 0x000019240e337981 */ /* 0x000f64000c1e1100 */
[----:B-----5:R-:W-:-:S05]  /*2ed0*/  PRMT R0, R51, 0x8880, RZ ;  /* 0x0000888033007816 */ /* 0x020fca00000000ff */
[----:B------:R-:W-:-:S07]  /*2ee0*/  IMAD R3, R0, R43, RZ ;  /* 0x0000002b00037224 */ /* 0x000fce00078e02ff */
.L_x_66:
[----:B------:R-:W-:Y:S05]  /*2ef0*/  BSYNC B1 ;  /* 0x0000000000017941 */ /* 0x000fea0003800000 */
.L_x_65:
[----:B------:R-:W-:Y:S01]  /*2f00*/  @!P1 IMAD R37, R37, R42, R3 ;  /* 0x0000002a25259224 */ /* 0x000fe200078e0203 */
[----:B------:R-:W-:Y:S04]  /*2f10*/  BSSY B1, `(.L_x_67) ;  /* 0x0000006000017945 */ /* 0x000fe80003800000 */
[----:B------:R0:W-:Y:S01]  /*2f20*/  @!P1 STG.E.U8 desc[UR36][R6.64+0x19], R37 ;  /* 0x0000192506009986 */ /* 0x0001e2000c101124 */
[----:B------:R-:W-:Y:S05]  /*2f30*/  @P5 BRA `(.L_x_68) ;  /* 0x00000000000c5947 */ /* 0x000fea0003800000 */
[----:B------:R-:W5:Y:S02]  /*2f40*/  LDG.E.U8 R51, desc[UR36][R8.64+0x18] ;  /* 0x0000182408337981 */ /* 0x000f64000c1e1100 */
[----:B-----5:R-:W-:-:S05]  /*2f50*/  PRMT R0, R51, 0x8880, RZ ;  /* 0x0000888033007816 */ /* 0x020fca00000000ff */
[----:B------:R-:W-:-:S07]  /*2f60*/  IMAD R3, R0, R43, RZ ;  /* 0x0000002b00037224 */ /* 0x000fce00078e02ff */
.L_x_68:
[----:B------:R-:W-:Y:S05]  /*2f70*/  BSYNC B1 ;  /* 0x0000000000017941 */ /* 0x000fea0003800000 */
.L_x_67:
[----:B0123--:R-:W-:Y:S01]  /*2f80*/  @!P5 IMAD R7, R38, R42, R3 ;  /* 0x0000002a2607d224 */ /* 0x00ffe200078e0203 */
[----:B------:R-:W-:Y:S01]  /*2f90*/  ISETP.LT.OR P0, PT, R19, 0x1a, !P0 ;  /* 0x0000001a1300780c */ /* 0x000fe20004701670 */
[----:B------:R-:W-:Y:S03]  /*2fa0*/  BSSY B1, `(.L_x_69) ;  /* 0x0000006000017945 */ /* 0x000fe60003800000 */
[----:B------:R0:W-:Y:S09]  /*2fb0*/  @!P5 STG.E.U8 desc[UR36][R4.64+0x18], R7 ;  /* 0x000018070400d986 */ /* 0x0001f2000c101124 */
[----:B------:R-:W-:Y:S05]  /*2fc0*/  @P0 BRA `(.L_x_70) ;  /* 0x00000000000c0947 */ /* 0x000fea0003800000 */
[----:B------:R-:W2:Y:S02]  /*2fd0*/  LDG.E.U8 R51, desc[UR36][R8.64+0x19] ;  /* 0x0000192408337981 */ /* 0x000ea4000c1e1100 */
[----:B--2---:R-:W-:-:S05]  /*2fe0*/  PRMT R0, R51, 0x8880, RZ ;  /* 0x0000888033007816 */ /* 0x004fca00000000ff */
[----:B------:R-:W-:-:S07]  /*2ff0*/  IMAD R3, R0, R43, RZ ;  /* 0x0000002b00037224 */ /* 0x000fce00078e02ff */
.L_x_70:
[----:B------:R-:W-:Y:S05]  /*3000*/  BSYNC B1 ;  /* 0x0000000000017941 */ /* 0x000fea0003800000 */
.L_x_69:
[----:B------:R-:W-:Y:S01]  /*3010*/  IMAD R3, R39, R42, R3 ;  /* 0x0000002a27037224 */ /* 0x000fe200078e0203 */
[----:B------:R-:W-:Y:S06]  /*3020*/  @P0 BRA `(.L_x_71) ;  /* 0x0000000000d00947 */ /* 0x000fec0003800000 */
[----:B------:R2:W-:Y:S01]  /*3030*/  STG.E.U8 desc[UR36][R4.64+0x19], R3 ;  /* 0x0000190304007986 */ /* 0x0005e2000c101124 */
[----:B------:R-:W-:Y:S05]  /*3040*/  BRA `(.L_x_71) ;  /* 0x0000000000c87947 */ /* 0x000fea0003800000 */
.L_x_38:
[C---:B------:R-:W-:Y:S02]  /*3050*/  ISETP.GE.AND P1, PT, R3.reuse, 0x1, PT ;  /* 0x000000010300780c */ /* 0x040fe40003f26270 */
[----:B------:R-:W-:Y:S02]  /*3060*/  ISETP.GE.AND P0, PT, R3, 0x9, PT ;  /* 0x000000090300780c */ /* 0x000fe40003f06270 */
[C---:B------:R-:W-:Y:S02]  /*3070*/  ISETP.LT.OR P4, PT, R19.reuse, 0x1, !P1 ;  /* 0x000000011300780c */ /* 0x040fe40004f81670 */
[C---:B------:R-:W-:Y:S02]  /*3080*/  ISETP.LT.OR P3, PT, R19.reuse, 0x2, !P1 ;  /* 0x000000021300780c */ /* 0x040fe40004f61670 */
[C---:B------:R-:W-:Y:S02]  /*3090*/  ISETP.LT.OR P2, PT, R19.reuse, 0x1, !P0 ;  /* 0x000000011300780c */ /* 0x040fe40004741670 */
[----:B------:R-:W-:-:S07]  /*30a0*/  ISETP.LT.OR P5, PT, R19, 0x2, !P0 ;  /* 0x000000021300780c */ /* 0x000fce00047a1670 */
[-C--:B------:R-:W-:Y:S02]  /*30b0*/  @!P4 IMAD R3, R24, R42.reuse, RZ ;  /* 0x0000002a1803c224 */ /* 0x080fe400078e02ff */
[-C--:B------:R-:W-:Y:S02]  /*30c0*/  @!P3 IMAD R25, R25, R42.reuse, RZ ;  /* 0x0000002a1919b224 */ /* 0x080fe400078e02ff */
[-C--:B------:R-:W-:Y:S01]  /*30d0*/  @!P2 IMAD R9, R26, R42.reuse, RZ ;  /* 0x0000002a1a09a224 */ /* 0x080fe200078e02ff */
[----:B------:R0:W-:Y:S01]  /*30e0*/  @!P4 STG.E.U8 desc[UR36][R6.64], R3 ;  /* 0x000000030600c986 */ /* 0x0001e2000c101124 */
[----:B------:R-:W-:Y:S01]  /*30f0*/  ISETP.LT.OR P4, PT, R19, 0x9, !P1 ;  /* 0x000000091300780c */ /* 0x000fe20004f81670 */
[----:B------:R-:W-:Y:S02]  /*3100*/  @!P5 IMAD R27, R27, R42, RZ ;  /* 0x0000002a1b1bd224 */ /* 0x000fe400078e02ff */
[----:B------:R-:W-:Y:S01]  /*3110*/  @!P3 STG.E.U8 desc[UR36][R6.64+0x1], R25 ;  /* 0x000001190600b986 */ /* 0x000fe2000c101124 */
[----:B------:R-:W-:-:S03]  /*3120*/  ISETP.LT.OR P3, PT, R19, 0xa, !P1 ;  /* 0x0000000a1300780c */ /* 0x000fc60004f61670 */
[----:B------:R1:W-:Y:S01]  /*3130*/  @!P2 STG.E.U8 desc[UR36][R4.64], R9 ;  /* 0x000000090400a986 */ /* 0x0003e2000c101124 */
[----:B------:R-:W-:-:S03]  /*3140*/  ISETP.LT.OR P2, PT, R19, 0x9, !P0 ;  /* 0x000000091300780c */ /* 0x000fc60004741670 */
[----:B------:R-:W-:Y:S01]  /*3150*/  @!P5 STG.E.U8 desc[UR36][R4.64+0x1], R27 ;  /* 0x0000011b0400d986 */ /* 0x000fe2000c101124 */
[----:B------:R-:W-:Y:S01]  /*3160*/  ISETP.LT.OR P5, PT, R19, 0xa, !P0 ;  /* 0x0000000a1300780c */ /* 0x000fe200047a1670 */
[----:B------:R-:W-:-:S04]  /*3170*/  @!P4 IMAD R11, R28, R42, RZ ;  /* 0x0000002a1c0bc224 */ /* 0x000fc800078e02ff */
[-C--:B------:R-:W-:Y:S01]  /*3180*/  @!P3 IMAD R29, R29, R42.reuse, RZ ;  /* 0x0000002a1d1db224 */ /* 0x080fe200078e02ff */
[----:B------:R2:W-:Y:S01]  /*3190*/  @!P4 STG.E.U8 desc[UR36][R6.64+0x8], R11 ;  /* 0x0000080b0600c986 */ /* 0x0005e2000c101124 */
[C---:B------:R-:W-:Y:S02]  /*31a0*/  ISETP.LT.OR P4, PT, R19.reuse, 0x12, !P1 ;  /* 0x000000121300780c */ /* 0x040fe40004f81670 */
[-C--:B0-----:R-:W-:Y:S01]  /*31b0*/  @!P2 IMAD R3, R30, R42.reuse, RZ ;  /* 0x0000002a1e03a224 */ /* 0x081fe200078e02ff */
[----:B------:R-:W-:Y:S01]  /*31c0*/  @!P3 STG.E.U8 desc[UR36][R6.64+0x9], R29 ;  /* 0x0000091d0600b986 */ /* 0x000fe2000c101124 */
[----:B------:R-:W-:Y:S02]  /*31d0*/  ISETP.LT.OR P3, PT, R19, 0x11, !P1 ;  /* 0x000000111300780c */ /* 0x000fe40004f61670 */
[----:B------:R-:W-:Y:S01]  /*31e0*/  @!P5 IMAD R31, R31, R42, RZ ;  /* 0x0000002a1f1fd224 */ /* 0x000fe200078e02ff */
[----:B------:R-:W-:Y:S01]  /*31f0*/  @!P2 STG.E.U8 desc[UR36][R4.64+0x8], R3 ;  /* 0x000008030400a986 */ /* 0x000fe2000c101124 */
[----:B------:R-:W-:-:S03]  /*3200*/  ISETP.LT.OR P2, PT, R19, 0x11, !P0 ;  /* 0x000000111300780c */ /* 0x000fc60004741670 */
[----:B------:R-:W-:Y:S01]  /*3210*/  @!P5 STG.E.U8 desc[UR36][R4.64+0x9], R31 ;  /* 0x0000091f0400d986 */ /* 0x000fe2000c101124 */
[----:B------:R-:W-:Y:S01]  /*3220*/  ISETP.LT.OR P5, PT, R19, 0x19, !P0 ;  /* 0x000000191300780c */ /* 0x000fe200047a1670 */
[----:B------:R-:W-:-:S04]  /*3230*/  @!P4 IMAD R33, R33, R42, RZ ;  /* 0x0000002a2121c224 */ /* 0x000fc800078e02ff */
[-C--:B-1----:R-:W-:Y:S01]  /*3240*/  @!P3 IMAD R9, R32, R42.reuse, RZ ;  /* 0x0000002a2009b224 */ /* 0x082fe200078e02ff */
[----:B------:R-:W-:Y:S01]  /*3250*/  @!P4 STG.E.U8 desc[UR36][R6.64+0x11], R33 ;  /* 0x000011210600c986 */ /* 0x000fe2000c101124 */
[C---:B------:R-:W-:Y:S02]  /*3260*/  ISETP.LT.OR P4, PT, R19.reuse, 0x12, !P0 ;  /* 0x000000121300780c */ /* 0x040fe40004781670 */
[C---:B------:R-:W-:Y:S01]  /*3270*/  ISETP.LT.OR P0, PT, R19.reuse, 0x1a, !P0 ;  /* 0x0000001a1300780c */ /* 0x040fe20004701670 */
[----:B------:R0:W-:Y:S01]  /*3280*/  @!P3 STG.E.U8 desc[UR36][R6.64+0x10], R9 ;  /* 0x000010090600b986 */ /* 0x0001e2000c101124 */
[C---:B------:R-:W-:Y:S01]  /*3290*/  ISETP.LT.OR P3, PT, R19.reuse, 0x19, !P1 ;  /* 0x000000191300780c */ /* 0x040fe20004f61670 */
[----:B--2---:R-:W-:Y:S01]  /*32a0*/  @!P2 IMAD R11, R34, R42, RZ ;  /* 0x0000002a220ba224 */ /* 0x004fe200078e02ff */
[----:B------:R-:W-:-:S04]  /*32b0*/  ISETP.LT.OR P1, PT, R19, 0x1a, !P1 ;  /* 0x0000001a1300780c */ /* 0x000fc80004f21670 */
[----:B------:R1:W-:Y:S03]  /*32c0*/  @!P2 STG.E.U8 desc[UR36][R4.64+0x10], R11 ;  /* 0x0000100b0400a986 */ /* 0x0003e6000c101124 */
[-C--:B------:R-:W-:Y:S02]  /*32d0*/  @!P4 IMAD R35, R35, R42.reuse, RZ ;  /* 0x0000002a2323c224 */ /* 0x080fe400078e02ff */
[-C--:B0-----:R-:W-:Y:S02]  /*32e0*/  @!P5 IMAD R9, R38, R42.reuse, RZ ;  /* 0x0000002a2609d224 */ /* 0x081fe400078e02ff */
[-C--:B------:R-:W-:Y:S01]  /*32f0*/  @!P3 IMAD R3, R36, R42.reuse, RZ ;  /* 0x0000002a2403b224 */ /* 0x080fe200078e02ff */
[----:B------:R1:W-:Y:S01]  /*3300*/  @!P4 STG.E.U8 desc[UR36][R4.64+0x11], R35 ;  /* 0x000011230400c986 */ /* 0x0003e2000c101124 */
[-C--:B------:R-:W-:Y:S02]  /*3310*/  @!P1 IMAD R37, R37, R42.reuse, RZ ;  /* 0x0000002a25259224 */ /* 0x080fe400078e02ff */
[----:B------:R-:W-:Y:S01]  /*3320*/  @!P0 IMAD R39, R39, R42, RZ ;  /* 0x0000002a27278224 */ /* 0x000fe200078e02ff */
[----:B------:R1:W-:Y:S04]  /*3330*/  @!P3 STG.E.U8 desc[UR36][R6.64+0x18], R3 ;  /* 0x000018030600b986 */ /* 0x0003e8000c101124 */
[----:B------:R1:W-:Y:S04]  /*3340*/  @!P1 STG.E.U8 desc[UR36][R6.64+0x19], R37 ;  /* 0x0000192506009986 */ /* 0x0003e8000c101124 */
[----:B------:R1:W-:Y:S04]  /*3350*/  @!P5 STG.E.U8 desc[UR36][R4.64+0x18], R9 ;  /* 0x000018090400d986 */ /* 0x0003e8000c101124 */
[----:B------:R1:W-:Y:S02]  /*3360*/  @!P0 STG.E.U8 desc[UR36][R4.64+0x19], R39 ;  /* 0x0000192704008986 */ /* 0x0003e4000c101124 */
.L_x_71:
[----:B------:R-:W-:Y:S05]  /*3370*/  BSYNC B0 ;  /* 0x0000000000007941 */ /* 0x000fea0003800000 */
.L_x_37:
[----:B012-4-:R-:W2:Y:S01]  /*3380*/  LDL.64 R4, [R1] ;  /* 0x0000000001047983 */ /* 0x017ea20000100a00 */
[----:B------:R-:W-:Y:S01]  /*3390*/  ULDC.64 UR4, c[0x0][0x650] ;  /* 0x0001940000047ab9 */ /* 0x000fe20000000a00 */
[----:B------:R0:W-:Y:S01]  /*33a0*/  SYNCS.ARRIVE.TRANS64.A1T0 RZ, [R50+UR47], RZ ;  /* 0x000000ff32ff79a7 */ /* 0x0001e2000810002f */
[----:B------:R-:W-:Y:S01]  /*33b0*/  PRMT R0, RZ, 0x7610, R0 ;  /* 0x00007610ff007816 */ /* 0x000fe20000000000 */
[----:B------:R-:W-:Y:S02]  /*33c0*/  IMAD.MOV.U32 R19, RZ, RZ, -0x1 ;  /* 0xffffffffff137424 */ /* 0x000fe400078e00ff */
[----:B------:R-:W-:Y:S02]  /*33d0*/  IMAD.MOV.U32 R22, RZ, RZ, -0x1 ;  /* 0xffffffffff167424 */ /* 0x000fe400078e00ff */
[----:B------:R-:W-:Y:S01]  /*33e0*/  IMAD.MOV.U32 R17, RZ, RZ, -0x1 ;  /* 0xffffffffff117424 */ /* 0x000fe200078e00ff */
[----:B--2---:R-:W-:-:S04]  /*33f0*/  LEA R18, P0, R4, R18, 0x1 ;  /* 0x0000001204127211 */ /* 0x004fc800078008ff */
[----:B------:R-:W-:Y:S02]  /*3400*/  LEA.HI.X R2, R4, R2, R23, 0x1, P0 ;  /* 0x0000000204027211 */ /* 0x000fe400000f0c17 */
[----:B------:R-:W-:-:S04]  /*3410*/  ISETP.GE.U32.AND P0, PT, R18, UR4, PT ;  /* 0x0000000412007c0c */ /* 0x000fc8000bf06070 */
[----:B------:R-:W-:-:S13]  /*3420*/  ISETP.GE.U32.AND.EX P0, PT, R2, UR5, PT, P0 ;  /* 0x0000000502007c0c */ /* 0x000fda000bf06100 */
[----:B0-----:R-:W-:Y:S05]  /*3430*/  @P0 BRA `(.L_x_72) ;  /* 0x00000004006c0947 */ /* 0x001fea0003800000 */
[----:B------:R-:W0:Y:S01]  /*3440*/  S2R R12, SR_CTAID.X ;  /* 0x00000000000c7919 */ /* 0x000e220000002500 */
[----:B------:R-:W1:Y:S01]  /*3450*/  LDC.64 R10, c[0x0][0x628] ;  /* 0x00018a00ff0a7b82 */ /* 0x000e620000000a00 */
[----:B------:R-:W-:Y:S01]  /*3460*/  ULDC UR4, c[0x0][0x150] ;  /* 0x0000540000047ab9 */ /* 0x000fe20000000800 */
[----:B------:R-:W-:Y:S01]  /*3470*/  IMAD.MOV.U32 R8, RZ, RZ, R18 ;  /* 0x000000ffff087224 */ /* 0x000fe200078e0012 */
[----:B------:R-:W2:Y:S01]  /*3480*/  S2R R20, SR_CTAID.Y ;  /* 0x0000000000147919 */ /* 0x000ea20000002600 */
[----:B------:R-:W-:-:S04]  /*3490*/  IMAD.MOV.U32 R9, RZ, RZ, R2 ;  /* 0x000000ffff097224 */ /* 0x000fc800078e0002 */
[----:B------:R-:W3:Y:S08]  /*34a0*/  LDC R21, c[0x0][0x144] ;  /* 0x00005100ff157b82 */ /* 0x000ef00000000800 */
[----:B------:R-:W4:Y:S08]  /*34b0*/  LDC R0, c[0x0][0x630] ;  /* 0x00018c00ff007b82 */ /* 0x000f300000000800 */
[----:B------:R-:W2:Y:S01]  /*34c0*/  LDC.64 R14, c[0x0][0x620] ;  /* 0x00018800ff0e7b82 */ /* 0x000ea20000000a00 */
[----:B-1----:R-:W-:-:S04]  /*34d0*/  ISETP.NE.U32.AND P0, PT, R10, RZ, PT ;  /* 0x000000ff0a00720c */ /* 0x002fc80003f05070 */
[----:B------:R-:W-:Y:S02]  /*34e0*/  ISETP.NE.AND.EX P0, PT, R11, RZ, PT, P0 ;  /* 0x000000ff0b00720c */ /* 0x000fe40003f05300 */
[----:B0-----:R-:W-:-:S05]  /*34f0*/  I2FP.F32.U32 R3, R12 ;  /* 0x0000000c00037245 */ /* 0x001fca0000201000 */
[----:B------:R-:W-:-:S04]  /*3500*/  FMUL R3, R3, UR4 ;  /* 0x0000000403037c20 */ /* 0x000fc80008400000 */
[----:B------:R0:W1:Y:S02]  /*3510*/  F2I.U32.TRUNC.NTZ R19, R3 ;  /* 0x0000000300137305 */ /* 0x000064000020f000 */
[----:B---34-:R-:W-:Y:S05]  /*3520*/  @!P0 BRA `(.L_x_73) ;  /* 0x0000000000288947 */ /* 0x018fea0003800000 */
[----:B0-----:R-:W0:Y:S02]  /*3530*/  LDC R3, c[0x0][0x634] ;  /* 0x00018d00ff037b82 */ /* 0x001e240000000800 */
        /* <DEDUP_REMOVED lines=9> */
.L_x_73:
[----:B------:R-:W3:Y:S01]  /*35d0*/  LDC.64 R26, c[0x0][0x640] ;  /* 0x00019000ff1a7b82 */ /* 0x000ee20000000a00 */
[-C--:B------:R-:W-:Y:S01]  /*35e0*/  SHF.R.U64 R17, R8, R0.reuse, R9 ;  /* 0x0000000008117219 */ /* 0x080fe20000001209 */
[----:B-1----:R-:W-:Y:S01]  /*35f0*/  IMAD.MOV R7, RZ, RZ, -R19 ;  /* 0x000000ffff077224 */ /* 0x002fe200078e0a13 */
[----:B------:R-:W-:Y:S01]  /*3600*/  SHF.R.U32.HI R0, RZ, R0, R9 ;  /* 0x00000000ff007219 */ /* 0x000fe20000011609 */
[----:B------:R-:W-:Y:S01]  /*3610*/  IMAD.MOV.U32 R19, RZ, RZ, R2 ;  /* 0x000000ffff137224 */ /* 0x000fe200078e0002 */
[----:B0-----:R-:W-:Y:S01]  /*3620*/  IADD3 R3, P0, RZ, -R17, RZ ;  /* 0x80000011ff037210 */ /* 0x001fe20007f1e0ff */
[----:B------:R-:W-:Y:S01]  /*3630*/  IMAD R22, R21, R7, R12 ;  /* 0x0000000715167224 */ /* 0x000fe200078e020c */
[----:B------:R-:W-:Y:S01]  /*3640*/  ULDC UR4, c[0x0][0x154] ;  /* 0x0000550000047ab9 */ /* 0x000fe20000000800 */
[----:B------:R-:W0:Y:S01]  /*3650*/  LDC R6, c[0x0][0x618] ;  /* 0x00018600ff067b82 */ /* 0x000e220000000800 */
[----:B------:R-:W-:Y:S02]  /*3660*/  IMAD.MOV.U32 R7, RZ, RZ, 0x1 ;  /* 0x00000001ff077424 */ /* 0x000fe400078e00ff */
[----:B------:R-:W-:-:S04]  /*3670*/  IMAD.X R5, RZ, RZ, ~R0, P0 ;  /* 0x000000ffff057224 */ /* 0x000fc800000e0e00 */
[-C--:B--2---:R-:W-:Y:S01]  /*3680*/  IMAD R0, R5, R14.reuse, RZ ;  /* 0x0000000e05007224 */ /* 0x084fe200078e02ff */
[----:B------:R-:W1:Y:S01]  /*3690*/  LDC R8, c[0x0][0x608] ;  /* 0x00018200ff087b82 */ /* 0x000e620000000800 */
[----:B------:R-:W-:-:S04]  /*36a0*/  IMAD.WIDE.U32 R4, R3, R14, R18 ;  /* 0x0000000e03047225 */ /* 0x000fc800078e0012 */
[----:B------:R-:W-:Y:S01]  /*36b0*/  IMAD R3, R3, R15, R0 ;  /* 0x0000000f03037224 */ /* 0x000fe200078e0200 */
[----:B------:R-:W-:Y:S02]  /*36c0*/  I2FP.F32.U32 R0, R20 ;  /* 0x0000001400007245 */ /* 0x000fe40000201000 */
[----:B------:R-:W2:Y:S01]  /*36d0*/  LDC R24, c[0x0][0x658] ;  /* 0x00019600ff187b82 */ /* 0x000ea20000000800 */
[----:B------:R-:W-:Y:S01]  /*36e0*/  IMAD.IADD R3, R5, 0x1, R3 ;  /* 0x0000000105037824 */ /* 0x000fe200078e0203 */
[----:B---3--:R-:W-:Y:S01]  /*36f0*/  ISETP.NE.U32.AND P0, PT, R26, RZ, PT ;  /* 0x000000ff1a00720c */ /* 0x008fe20003f05070 */
[----:B------:R-:W-:Y:S01]  /*3700*/  FMUL R0, R0, UR4 ;  /* 0x0000000400007c20 */ /* 0x000fe20008400000 */
[----:B------:R-:W-:Y:S02]  /*3710*/  IMAD.MOV.U32 R5, RZ, RZ, -0x1 ;  /* 0xffffffffff057424 */ /* 0x000fe400078e00ff */
[----:B------:R-:W-:Y:S01]  /*3720*/  ISETP.NE.AND.EX P0, PT, R27, RZ, PT, P0 ;  /* 0x000000ff1b00720c */ /* 0x000fe20003f05300 */
[----:B------:R3:W4:Y:S01]  /*3730*/  F2I.U32.TRUNC.NTZ R13, R0 ;  /* 0x00000000000d7305 */ /* 0x000722000020f000 */
[----:B------:R-:W3:Y:S01]  /*3740*/  LDC R15, c[0x0][0x148] ;  /* 0x00005200ff0f7b82 */ /* 0x000ee20000000800 */
[----:B0-----:R-:W-:-:S02]  /*3750*/  SHF.R.U64 R12, R4, R6, R3 ;  /* 0x00000006040c7219 */ /* 0x001fc40000001203 */
[----:B------:R-:W-:-:S05]  /*3760*/  SHF.R.U32.HI R3, RZ, R6, R3 ;  /* 0x00000006ff037219 */ /* 0x000fca0000011603 */
[----:B------:R-:W0:Y:S01]  /*3770*/  LDC R21, c[0x0][0x600] ;  /* 0x00018000ff157b82 */ /* 0x000e220000000800 */
[-CC-:B-1----:R-:W-:Y:S02]  /*3780*/  SHF.R.U64 R10, R12, R8.reuse, R3.reuse ;  /* 0x000000080c0a7219 */ /* 0x182fe40000001203 */
[----:B------:R-:W-:-:S05]  /*3790*/  SHF.R.U32.HI R3, RZ, R8, R3 ;  /* 0x00000008ff037219 */ /* 0x000fca0000011603 */
[----:B------:R-:W1:Y:S01]  /*37a0*/  LDC R25, c[0x0][0x648] ;  /* 0x00019200ff197b82 */ /* 0x000e620000000800 */
[-C--:B--2---:R-:W-:Y:S02]  /*37b0*/  SHF.L.U32 R4, R5, R24.reuse, RZ ;  /* 0x0000001805047219 */ /* 0x084fe400000006ff */
[-CC-:B------:R-:W-:Y:S02]  /*37c0*/  SHF.R.U64 R14, R10, R24.reuse, R3.reuse ;  /* 0x000000180a0e7219 */ /* 0x180fe40000001203 */
[----:B------:R-:W-:Y:S02]  /*37d0*/  SHF.R.U32.HI R5, RZ, R24, R3 ;  /* 0x00000018ff057219 */ /* 0x000fe40000011603 */
[----:B------:R-:W-:Y:S01]  /*37e0*/  LOP3.LUT R19, RZ, R4, RZ, 0x33, !PT ;  /* 0x00000004ff137212 */ /* 0x000fe200078e33ff */
[----:B------:R-:W2:Y:S01]  /*37f0*/  LDC R28, c[0x0][0x638] ;  /* 0x00018e00ff1c7b82 */ /* 0x000ea20000000800 */
[----:B------:R-:W-:Y:S01]  /*3800*/  SHF.L.U32 R24, R7, R24, RZ ;  /* 0x0000001807187219 */ /* 0x000fe200000006ff */
[----:B------:R-:W-:-:S06]  /*3810*/  IMAD.MOV.U32 R4, RZ, RZ, R14 ;  /* 0x000000ffff047224 */ /* 0x000fcc00078e000e */
[----:B------:R-:W0:Y:S01]  /*3820*/  LDC R29, c[0x0][0x610] ;  /* 0x00018400ff1d7b82 */ /* 0x000e220000000800 */
[----:B----4-:R-:W-:Y:S05]  /*3830*/  @!P0 BRA `(.L_x_74) ;  /* 0x0000000000288947 */ /* 0x010fea0003800000 */
        /* <DEDUP_REMOVED lines=10> */
.L_x_74:
[----:B------:R-:W4:Y:S01]  /*38e0*/  LDC R3, c[0x0][0x65c] ;  /* 0x00019700ff037b82 */ /* 0x000f220000000800 */
[----:B-1-3--:R-:W-:Y:S01]  /*38f0*/  SHF.R.U64 R0, R4, R25, R5 ;  /* 0x0000001904007219 */ /* 0x00afe20000001205 */
[----:B0-----:R-:W-:Y:S01]  /*3900*/  VIADD R5, R21, 0xffffffff ;  /* 0xffffffff15057836 */ /* 0x001fe20000000000 */
[----:B------:R-:W-:Y:S01]  /*3910*/  LOP3.LUT R19, R10, R19, RZ, 0xc0, !PT ;  /* 0x000000130a137212 */ /* 0x000fe200078ec0ff */
[----:B------:R-:W-:-:S03]  /*3920*/  IMAD.MOV R13, RZ, RZ, -R13 ;  /* 0x000000ffff0d7224 */ /* 0x000fc600078e0a0d */
[----:B------:R-:W-:Y:S01]  /*3930*/  LOP3.LUT R5, R12, R5, RZ, 0xc0, !PT ;  /* 0x000000050c057212 */ /* 0x000fe200078ec0ff */
[----:B------:R-:W-:Y:S01]  /*3940*/  IMAD R19, R24, R0, R19 ;  /* 0x0000000018137224 */ /* 0x000fe200078e0213 */
[----:B----4-:R-:W-:Y:S01]  /*3950*/  ISETP.NE.AND P0, PT, R3, 0x1, PT ;  /* 0x000000010300780c */ /* 0x010fe20003f05270 */
[----:B------:R-:W-:-:S04]  /*3960*/  IMAD.MOV R3, RZ, RZ, -R0 ;  /* 0x000000ffff037224 */ /* 0x000fc800078e0a00 */
[----:B--2---:R-:W-:Y:S02]  /*3970*/  IMAD R0, R3, R28, R14 ;  /* 0x0000001c03007224 */ /* 0x004fe400078e020e */
[----:B------:R-:W-:Y:S02]  /*3980*/  IMAD.MOV.U32 R3, RZ, RZ, 0x1 ;  /* 0x00000001ff037424 */ /* 0x000fe400078e00ff */
[----:B------:R-:W-:-:S03]  /*3990*/  IMAD R4, R0, R21, R5 ;  /* 0x0000001500047224 */ /* 0x000fc600078e0205 */
[----:B------:R-:W-:Y:S01]  /*39a0*/  PRMT R0, R3, 0x7610, R0 ;  /* 0x0000761003007816 */ /* 0x000fe20000000000 */
[----:B------:R-:W-:-:S04]  /*39b0*/  @P0 IMAD R22, R15, R13, R20 ;  /* 0x0000000d0f160224 */ /* 0x000fc800078e0214 */
[----:B------:R-:W-:-:S05]  /*39c0*/  IMAD R19, R19, R29, R22 ;  /* 0x0000001d13137224 */ /* 0x000fca00078e0216 */
[----:B------:R-:W-:Y:S02]  /*39d0*/  SEL R22, R4, R19, !P0 ;  /* 0x0000001304167207 */ /* 0x000fe40004000000 */
[----:B------:R-:W-:-:S07]  /*39e0*/  SEL R19, R19, R4, !P0 ;  /* 0x0000000413137207 */ /* 0x000fce0004000000 */
.L_x_72:
[----:B------:R-:W-:Y:S02]  /*39f0*/  LOP3.LUT P0, RZ, R0, 0xff, RZ, 0xc0, !PT ;  /* 0x000000ff00ff7812 */ /* 0x000fe4000780c0ff */
[----:B------:R-:W-:-:S11]  /*3a00*/  LOP3.LUT R56, R56, 0x1, RZ, 0x3c, !PT ;  /* 0x0000000138387812 */ /* 0x000fd600078e3cff */
[----:B------:R-:W-:Y:S05]  /*3a10*/  @P0 BRA `(.L_x_75) ;  /* 0xffffffdc00b40947 */ /* 0x000fea000383ffff */
[----:B------:R-:W-:Y:S05]  /*3a20*/  EXIT ;  /* 0x000000000000794d */ /* 0x000fea0003800000 */
.L_x_18:
[----:B------:R-:W-:-:S08]  /*3a30*/  ISETP.NE.AND P0, PT, R5, RZ, PT ;  /* 0x000000ff0500720c */ /* 0x000fd00003f05270 */
[----:B0-----:R-:W0:-:S00]  /*3a40*/  USETMAXREG.DEALLOC.CTAPOOL 0x28 ;  /* 0x00000028000079c8 */ /* 0x001e0000080e0500 */
[----:B------:R-:W-:Y:S05]  /*3a50*/  @P0 EXIT ;  /* 0x000000000000094d */ /* 0x000fea0003800000 */
[----:B0-----:R-:W-:Y:S01]  /*3a60*/  LOP3.LUT P0, RZ, R8, 0xff, RZ, 0xc0, !PT ;  /* 0x000000ff08ff7812 */ /* 0x001fe2000780c0ff */
[----:B------:R-:W-:Y:S02]  /*3a70*/  IMAD.MOV.U32 R0, RZ, RZ, 0x1 ;  /* 0x00000001ff007424 */ /* 0x000fe400078e00ff */
[----:B------:R-:W-:-:S10]  /*3a80*/  IMAD.MOV.U32 R9, RZ, RZ, RZ ;  /* 0x000000ffff097224 */ /* 0x000fd400078e00ff */
[----:B------:R-:W-:Y:S05]  /*3a90*/  @!P0 BRA `(.L_x_76) ;  /* 0x0000000c003c8947 */ /* 0x000fea0003800000 */
[----:B------:R-:W0:Y:S01]  /*3aa0*/  S2R R11, SR_CgaCtaId ;  /* 0x00000000000b7919 */ /* 0x000e220000008800 */
[----:B------:R-:W-:Y:S01]  /*3ab0*/  LOP3.LUT P0, RZ, R4, 0x1f, RZ, 0xc0, !PT ;  /* 0x0000001f04ff7812 */ /* 0x000fe2000780c0ff */
[----:B------:R-:W-:Y:S01]  /*3ac0*/  ULDC UR5, c[0x0][0x658] ;  /* 0x0001960000057ab9 */ /* 0x000fe20000000800 */
[----:B------:R-:W-:Y:S01]  /*3ad0*/  UMOV UR6, 0xffffffff ;  /* 0xffffffff00067882 */ /* 0x000fe20000000000 */
[----:B------:R-:W-:Y:S01]  /*3ae0*/  BSSY B0, `(.L_x_76) ;  /* 0x00000ca000007945 */ /* 0x000fe20003800000 */
[C---:B------:R-:W-:Y:S01]  /*3af0*/  ISETP.NE.AND P2, PT, R3.reuse, RZ, PT ;  /* 0x000000ff0300720c */ /* 0x040fe20003f45270 */
[----:B------:R-:W-:Y:S01]  /*3b00*/  USHF.L.U32 UR6, UR6, UR5, URZ ;  /* 0x0000000506067299 */ /* 0x000fe2000800063f */
[----:B------:R-:W-:Y:S01]  /*3b10*/  ISETP.NE.OR P0, PT, R3, RZ, !P0 ;  /* 0x000000ff0300720c */ /* 0x000fe20004705670 */
[----:B------:R-:W-:Y:S01]  /*3b20*/  IMAD.MOV.U32 R10, RZ, RZ, 0x1 ;  /* 0x00000001ff0a7424 */ /* 0x000fe200078e00ff */
[----:B------:R-:W-:Y:S01]  /*3b30*/  LOP3.LUT R3, R16, 0x2, RZ, 0xfc, !PT ;  /* 0x0000000210037812 */ /* 0x000fe200078efcff */
[----:B------:R-:W-:Y:S01]  /*3b40*/  IMAD.MOV.U32 R0, RZ, RZ, 0x1 ;  /* 0x00000001ff007424 */ /* 0x000fe200078e00ff */
[----:B------:R-:W-:Y:S01]  /*3b50*/  ULDC UR4, c[0x0][0x600] ;  /* 0x0001800000047ab9 */ /* 0x000fe20000000800 */
[----:B------:R-:W-:Y:S01]  /*3b60*/  IMAD.MOV.U32 R9, RZ, RZ, RZ ;  /* 0x000000ffff097224 */ /* 0x000fe200078e00ff */
[----:B------:R-:W-:Y:S01]  /*3b70*/  UMOV UR7, 0x1 ;  /* 0x0000000100077882 */ /* 0x000fe20000000000 */
[----:B------:R-:W-:-:S02]  /*3b80*/  UIADD3 UR19, UR40, 0x1, URZ ;  /* 0x0000000128137890 */ /* 0x000fc4000fffe03f */
[----:B------:R-:W-:Y:S02]  /*3b90*/  UIADD3 UR15, UR4, -0x1, URZ ;  /* 0xffffffff040f7890 */ /* 0x000fe4000fffe03f */
[----:B------:R-:W-:Y:S02]  /*3ba0*/  USHF.L.U32 UR17, UR7, UR5, URZ ;  /* 0x0000000507117299 */ /* 0x000fe4000800063f */
[----:B------:R-:W-:Y:S01]  /*3bb0*/  ULOP3.LUT UR16, URZ, UR6, URZ, 0x33, !UPT ;  /* 0x000000063f107292 */ /* 0x000fe2000f8e333f */
[----:B------:R-:W-:Y:S01]  /*3bc0*/  ULDC.64 UR20, c[0x0][0x198] ;  /* 0x0000660000147ab9 */ /* 0x000fe20000000a00 */
[C---:B0-----:R-:W-:Y:S02]  /*3bd0*/  IMAD.SHL.U32 R4, R11.reuse, 0x800, RZ ;  /* 0x000008000b047824 */ /* 0x041fe400078e00ff */
[----:B------:R-:W-:-:S03]  /*3be0*/  IMAD.SHL.U32 R11, R11, 0x10, RZ ;  /* 0x000000100b0b7824 */ /* 0x000fc600078e00ff */
[----:B------:R-:W-:Y:S02]  /*3bf0*/  LOP3.LUT R4, R4, 0x800, RZ, 0xc0, !PT ;  /* 0x0000080004047812 */ /* 0x000fe400078ec0ff */
[----:B------:R-:W-:Y:S02]  /*3c00*/  LOP3.LUT R11, R11, 0x10, RZ, 0xc0, !PT ;  /* 0x000000100b0b7812 */ /* 0x000fe400078ec0ff */
[----:B------:R-:W-:-:S07]  /*3c10*/  LOP3.LUT R8, R4, 0x24200, RZ, 0xfc, !PT ;  /* 0x0002420004087812 */ /* 0x000fce00078efcff */
.L_x_88:
[----:B------:R-:W-:-:S03]  /*3c20*/  UMOV UR4, 0xffffffff ;  /* 0xffffffff00047882 */ /* 0x000fc60000000000 */
[----:B------:R-:W-:Y:S05]  /*3c30*/  BRA.DIV UR4, `(.L_x_77) ;  /* 0x0000001604e07947 */ /* 0x000fea000b800000 */
[----:B------:R-:W-:-:S13]  /*3c40*/  ELECT P6, URZ, PT ;  /* 0x00000000003f782f */ /* 0x000fda00038c0000 */
.L_x_115:
[----:B------:R-:W0:Y:S01]  /*3c50*/  LDC R4, c[0x0][0x28c] ;  /* 0x0000a300ff047b82 */ /* 0x000e220000000800 */
[----:B------:R-:W-:Y:S01]  /*3c60*/  BSSY B1, `(.L_x_78) ;  /* 0x0000039000017945 */ /* 0x000fe20003800000 */
[----:B0-----:R-:W-:-:S13]  /*3c70*/  ISETP.LT.OR P6, PT, R4, 0x1, !P6 ;  /* 0x000000010400780c */ /* 0x001fda00077c1670 */
[----:B------:R-:W-:Y:S05]  /*3c80*/  @P6 BRA `(.L_x_79) ;  /* 0x0000000000d86947 */ /* 0x000fea0003800000 */
[----:B------:R-:W-:Y:S02]  /*3c90*/  IMAD R22, R22, 0x20, R11 ;  /* 0x0000002016167824 */ /* 0x000fe400078e020b */
[----:B------:R-:W-:Y:S02]  /*3ca0*/  IMAD.SHL.U32 R19, R19, 0x40, RZ ;  /* 0x0000004013137824 */ /* 0x000fe400078e00ff */
[----:B------:R-:W-:Y:S02]  /*3cb0*/  IMAD.MOV.U32 R14, RZ, RZ, RZ ;  /* 0x000000ffff0e7224 */ /* 0x000fe400078e00ff */
[----:B------:R-:W-:Y:S02]  /*3cc0*/  IMAD.U32 R15, RZ, RZ, UR19 ;  /* 0x00000013ff0f7e24 */ /* 0x000fe4000f8e00ff */
[----:B------:R-:W-:Y:S02]  /*3cd0*/  IMAD.MOV.U32 R4, RZ, RZ, R0 ;  /* 0x000000ffff047224 */ /* 0x000fe400078e0000 */
[----:B------:R-:W-:-:S07]  /*3ce0*/  IMAD.MOV.U32 R5, RZ, RZ, R9 ;  /* 0x000000ffff057224 */ /* 0x000fce00078e0009 */
.L_x_83:
[----:B------:R-:W0:Y:S01]  /*3cf0*/  S2R R7, SR_CgaCtaId ;  /* 0x0000000000077919 */ /* 0x000e220000008800 */
[----:B------:R-:W-:-:S04]  /*3d00*/  MOV R6, 0x400 ;  /* 0x0000040000067802 */ /* 0x000fc80000000f00 */
[----:B0-----:R-:W-:Y:S02]  /*3d10*/  LEA R12, R7, R6, 0x18 ;  /* 0x00000006070c7211 */ /* 0x001fe400078ec0ff */
[----:B------:R-:W-:Y:S01]  /*3d20*/  SHF.L.U32 R6, R4, 0x1f, RZ ;  /* 0x0000001f04067819 */ /* 0x000fe200000006ff */
[----:B------:R-:W0:Y:S02]  /*3d30*/  @!P2 LDC R7, c[0x0][0x500] ;  /* 0x00014000ff07ab82 */ /* 0x000e240000000800 */
[----:B------:R-:W-:-:S04]  /*3d40*/  IMAD R13, R5, 0x8, R12 ;  /* 0x00000008050d7824 */ /* 0x000fc800078e020c */
[----:B------:R-:W1:Y:S02]  /*3d50*/  SYNCS.PHASECHK.TRANS64.TRYWAIT P1, [R13+URZ+0x90], R6 ;  /* 0x000090060d0075a7 */ /* 0x000e64000802017f */
[----:B-1----:R-:W-:Y:S05]  /*3d60*/  @!P1 BRA `(.L_x_80) ;  /* 0x0000001400b49947 */ /* 0x002fea0003800000 */
.L_x_116:
[----:B-1----:R-:W-:Y:S01]  /*3d70*/  PRMT R6, R3, 0x9910, RZ ;  /* 0x0000991003067816 */ /* 0x002fe200000000ff */
[----:B0-----:R0:W-:Y:S03]  /*3d80*/  @!P2 SYNCS.ARRIVE.TRANS64 RZ, [R13+URZ], R7 ;  /* 0x000000070dffa9a7 */ /* 0x0011e6000800003f */
[----:B------:R-:W-:-:S13]  /*3d90*/  ISETP.NE.AND P1, PT, R6, 0x2, PT ;  /* 0x000000020600780c */ /* 0x000fda0003f25270 */
[----:B0-----:R-:W-:Y:S05]  /*3da0*/  @P1 BRA `(.L_x_81) ;  /* 0x0000000000041947 */ /* 0x001fea0003800000 */
[----:B------:R-:W-:Y:S01]  /*3db0*/  BPT.TRAP 0x1 ;  /* 0x000000040000795c */ /* 0x000fe20000300000 */
.L_x_81:
[----:B------:R-:W-:Y:S05]  /*3dc0*/  @P0 BRA `(.L_x_82) ;  /* 0x0000000000040947 */ /* 0x000fea0003800000 */
[----:B------:R-:W-:Y:S01]  /*3dd0*/  BPT.TRAP 0x1 ;  /* 0x000000040000795c */ /* 0x000fe20000300000 */
.L_x_82:
[----:B------:R-:W-:Y:S01]  /*3de0*/  R2UR UR13, R12 ;  /* 0x000000000c0d72ca */ /* 0x000fe200000e0000 */
[----:B------:R-:W-:Y:S01]  /*3df0*/  IMAD R12, R5, 0x2000, R12 ;  /* 0x00002000050c7824 */ /* 0x000fe200078e020c */
[----:B------:R-:W-:Y:S01]  /*3e00*/  R2UR UR9, R13 ;  /* 0x000000000d0972ca */ /* 0x000fe200000e0000 */
[----:B------:R-:W-:Y:S01]  /*3e10*/  IMAD R6, R5, 0x1000, R8 ;  /* 0x0000100005067824 */ /* 0x000fe200078e0208 */
[----:B------:R-:W-:Y:S01]  /*3e20*/  UIADD3 UR4, UP0, UR20, 0xf0, URZ ;  /* 0x000000f014047890 */ /* 0x000fe2000ff1e03f */
[----:B------:R-:W-:Y:S01]  /*3e30*/  VIADD R15, R15, 0xffffffff ;  /* 0xffffffff0f0f7836 */ /* 0x000fe20000000000 */
[----:B------:R-:W-:Y:S01]  /*3e40*/  R2UR UR5, R12 ;  /* 0x000000000c0572ca */ /* 0x000fe200000e0000 */
[----:B------:R-:W-:Y:S01]  /*3e50*/  UIADD3 UR22, UP1, UR20, 0x1f0, URZ ;  /* 0x000001f014167890 */ /* 0x000fe2000ff3e03f */
[----:B------:R-:W-:Y:S01]  /*3e60*/  R2UR UR8, R6 ;  /* 0x00000000060872ca */ /* 0x000fe200000e0000 */
[----:B------:R-:W-:Y:S01]  /*3e70*/  VIADD R5, R5, 0x1 ;  /* 0x0000000105057836 */ /* 0x000fe20000000000 */
[----:B------:R-:W-:Y:S01]  /*3e80*/  R2UR UR11, R19 ;  /* 0x00000000130b72ca */ /* 0x000fe200000e0000 */
[----:B------:R-:W-:Y:S01]  /*3e90*/  UIADD3.X UR23, URZ, UR21, URZ, UP1, !UPT ;  /* 0x000000153f177290 */ /* 0x000fe20008ffe43f */
[----:B------:R-:W-:Y:S01]  /*3ea0*/  R2UR UR10, R14 ;  /* 0x000000000e0a72ca */ /* 0x000fe200000e0000 */
[----:B------:R-:W-:Y:S01]  /*3eb0*/  UMOV UR6, 0x0 ;  /* 0x0000000000067882 */ /* 0x000fe20000000000 */
[----:B------:R-:W-:Y:S01]  /*3ec0*/  R2UR UR12, R17 ;  /* 0x00000000110c72ca */ /* 0x000fe200000e0000 */
[----:B------:R-:W-:Y:S01]  /*3ed0*/  UMOV UR7, 0x10000000 ;  /* 0x1000000000077882 */ /* 0x000fe20000000000 */
[----:B------:R-:W-:Y:S01]  /*3ee0*/  R2UR UR18, R22 ;  /* 0x00000000161272ca */ /* 0x000fe200000e0000 */
[----:B------:R-:W-:Y:S01]  /*3ef0*/  UMOV UR24, 0x30000 ;  /* 0x0003000000187882 */ /* 0x000fe20000000000 */
[----:B------:R-:W-:Y:S01]  /*3f00*/  ISETP.GT.AND P3, PT, R15, 0x1, PT ;  /* 0x000000010f00780c */ /* 0x000fe20003f64270 */
[----:B------:R-:W-:Y:S01]  /*3f10*/  UIADD3 UR14, UR5, 0x200, URZ ;  /* 0x00000200050e7890 */ /* 0x000fe2000fffe03f */
[----:B------:R-:W-:Y:S01]  /*3f20*/  ISETP.NE.AND P1, PT, R5, 0x12, PT ;  /* 0x000000120500780c */ /* 0x000fe20003f25270 */
[----:B------:R-:W-:Y:S01]  /*3f30*/  UIADD3.X UR5, URZ, UR21, URZ, UP0, !UPT ;  /* 0x000000153f057290 */ /* 0x000fe200087fe43f */
[----:B------:R-:W-:Y:S01]  /*3f40*/  VIADD R14, R14, 0x80 ;  /* 0x000000800e0e7836 */ /* 0x000fe20000000000 */
[----:B------:R-:W-:Y:S01]  /*3f50*/  UIADD3 UR13, UR13, UR8, URZ ;  /* 0x000000080d0d7290 */ /* 0x000fe2000fffe03f */
[----:B------:R-:W-:-:S02]  /*3f60*/  SEL R7, RZ, 0x1, P1 ;  /* 0x00000001ff077807 */ /* 0x000fc40000800000 */
[----:B------:R-:W-:Y:S01]  /*3f70*/  UMOV UR8, UR14 ;  /* 0x0000000e00087c82 */ /* 0x000fe20008000000 */
[----:B------:R-:W-:Y:S02]  /*3f80*/  SEL R5, R5, RZ, P1 ;  /* 0x000000ff05057207 */ /* 0x000fe40000800000 */
[----:B------:R-:W-:Y:S01]  /*3f90*/  LOP3.LUT R4, R4, R7, RZ, 0x3c, !PT ;  /* 0x0000000704047212 */ /* 0x000fe200078e3cff */
[----:B------:R0:W-:Y:S02]  /*3fa0*/  UTMALDG.3D [UR8], [UR4], desc[UR6] ;  /* 0x00000608040075b4 */ /* 0x0001e40008011000 */
[----:B0-----:R-:W-:Y:S01]  /*3fb0*/  UMOV UR11, UR18 ;  /* 0x00000012000b7c82 */ /* 0x001fe20008000000 */
[----:B------:R-:W-:Y:S02]  /*3fc0*/  UMOV UR8, UR13 ;  /* 0x0000000d00087c82 */ /* 0x000fe40008000000 */
[----:B------:R0:W-:Y:S02]  /*3fd0*/  UTMALDG.3D.MULTICAST [UR8], [UR22], UR24, desc[UR6] ;  /* 0x00000608160073b4 */ /* 0x0001e40008011818 */
[----:B0-----:R-:W-:Y:S05]  /*3fe0*/  @P3 BRA `(.L_x_83) ;  /* 0xfffffffc00403947 */ /* 0x001fea000383ffff */
.L_x_79:
[----:B------:R-:W-:Y:S05]  /*3ff0*/  BSYNC B1 ;  /* 0x0000000000017941 */ /* 0x000fea0003800000 */
.L_x_78:
[----:B------:R-:W2:Y:S01]  /*4000*/  LDL.64 R12, [R1] ;  /* 0x00000000010c7983 */ /* 0x000ea20000100a00 */
[----:B------:R-:W-:Y:S01]  /*4010*/  LOP3.LUT P4, RZ, R10, 0xff, RZ, 0xc0, !PT ;  /* 0x000000ff0aff7812 */ /* 0x000fe2000788c0ff */
[----:B------:R-:W-:Y:S01]  /*4020*/  VIADD R6, R9, UR40 ;  /* 0x0000002809067c36 */ /* 0x000fe20008000000 */
[----:B------:R-:W-:Y:S01]  /*4030*/  ULDC.64 UR4, c[0x0][0x650] ;  /* 0x0001940000047ab9 */ /* 0x000fe20000000a00 */
[----:B------:R-:W-:Y:S01]  /*4040*/  IMAD.U32 R9, RZ, RZ, UR40 ;  /* 0x00000028ff097e24 */ /* 0x000fe2000f8e00ff */
[----:B------:R-:W-:Y:S01]  /*4050*/  UISETP.GE.U32.AND UP0, UPT, UR40, 0x12, UPT ;  /* 0x000000122800788c */ /* 0x000fe2000bf06070 */
[----:B------:R-:W-:Y:S01]  /*4060*/  BSSY B1, `(.L_x_84) ;  /* 0x000006f000017945 */ /* 0x000fe20003800000 */
[----:B------:R-:W-:Y:S01]  /*4070*/  ISETP.GT.U32.AND P1, PT, R6, 0x11, PT ;  /* 0x000000110600780c */ /* 0x000fe20003f24070 */
[----:B------:R-:W-:Y:S01]  /*4080*/  IMAD.MOV.U32 R19, RZ, RZ, -0x1 ;  /* 0xffffffffff137424 */ /* 0x000fe200078e00ff */
[----:B------:R-:W-:Y:S01]  /*4090*/  PRMT R10, RZ, 0x7610, R10 ;  /* 0x00007610ff0a7816 */ /* 0x000fe2000000000a */
[----:B------:R-:W-:Y:S01]  /*40a0*/  IMAD.MOV.U32 R22, RZ, RZ, -0x1 ;  /* 0xffffffffff167424 */ /* 0x000fe200078e00ff */
[----:B------:R-:W-:Y:S01]  /*40b0*/  ISETP.LT.U32.AND P1, PT, R9, 0x12, P1 ;  /* 0x000000120900780c */ /* 0x000fe20000f21070 */
[----:B------:R-:W-:Y:S01]  /*40c0*/  IMAD.MOV.U32 R17, RZ, RZ, -0x1 ;  /* 0xffffffffff117424 */ /* 0x000fe200078e00ff */
[----:B------:R-:W-:Y:S01]  /*40d0*/  PLOP3.LUT P3, PT, PT, PT, UP0, 0x80, 0x0 ;  /* 0x000000000000781c */ /* 0x000fe20003f6f008 */
[----:B------:R-:W0:Y:S01]  /*40e0*/  @P4 S2R R5, SR_CgaCtaId ;  /* 0x0000000000054919 */ /* 0x000e220000008800 */
[----:B------:R-:W-:-:S04]  /*40f0*/  @P4 MOV R4, 0x400 ;  /* 0x0000040000044802 */ /* 0x000fc80000000f00 */
[----:B0-----:R-:W-:Y:S01]  /*4100*/  @P4 LEA R7, R5, R4, 0x18 ;  /* 0x0000000405074211 */ /* 0x001fe200078ec0ff */
[----:B------:R-:W-:-:S03]  /*4110*/  IMAD.WIDE.U32 R4, R6, 0x38e38e39, RZ ;  /* 0x38e38e3906047825 */ /* 0x000fc600078e00ff */
[----:B------:R0:W-:Y:S01]  /*4120*/  @P4 SYNCS.ARRIVE.TRANS64.A1T0 RZ, [R7+URZ+0x158], RZ ;  /* 0x000158ff07ff49a7 */ /* 0x0001e2000810003f */
[----:B------:R-:W-:Y:S02]  /*4130*/  PRMT R4, RZ, 0x7610, R4 ;  /* 0x00007610ff047816 */ /* 0x000fe40000000004 */
[----:B0-----:R-:W-:Y:S02]  /*4140*/  SHF.R.U32.HI R7, RZ, 0x2, R5 ;  /* 0x00000002ff077819 */ /* 0x001fe40000011605 */
[----:B------:R-:W-:-:S03]  /*4150*/  SEL R5, RZ, 0x1, !P1 ;  /* 0x00000001ff057807 */ /* 0x000fc60004800000 */
[----:B------:R-:W-:Y:S01]  /*4160*/  IMAD R9, R7, -0x12, R6 ;  /* 0xffffffee07097824 */ /* 0x000fe200078e0206 */
[----:B------:R-:W-:-:S04]  /*4170*/  LOP3.LUT R0, R0, R5, RZ, 0x3c, !PT ;  /* 0x0000000500007212 */ /* 0x000fc800078e3cff */
[----:B------:R-:W-:Y:S02]  /*4180*/  @P3 LOP3.LUT R0, R0, 0x1, R7, 0x78, !PT ;  /* 0x0000000100003812 */ /* 0x000fe400078e7807 */
[----:B--2---:R-:W-:-:S04]  /*4190*/  IADD3 R18, P4, R18, R12, RZ ;  /* 0x0000000c12127210 */ /* 0x004fc80007f9e0ff */
[----:B------:R-:W-:Y:S01]  /*41a0*/  ISETP.GE.U32.AND P1, PT, R18, UR4, PT ;  /* 0x0000000412007c0c */ /* 0x000fe2000bf26070 */
[----:B------:R-:W-:-:S05]  /*41b0*/  IMAD.X R2, R2, 0x1, R23, P4 ;  /* 0x0000000102027824 */ /* 0x000fca00020e0617 */
[----:B------:R-:W-:-:S13]  /*41c0*/  ISETP.GE.U32.AND.EX P1, PT, R2, UR5, PT, P1 ;  /* 0x0000000502007c0c */ /* 0x000fda000bf26110 */
[----:B------:R-:W-:Y:S05]  /*41d0*/  @P1 BRA `(.L_x_85) ;  /* 0x00000004005c1947 */ /* 0x000fea0003800000 */
[----:B------:R-:W0:Y:S01]  /*41e0*/  S2R R12, SR_CTAID.X ;  /* 0x00000000000c7919 */ /* 0x000e220000002500 */
[----:B------:R-:W-:Y:S01]  /*41f0*/  ULDC.64 UR4, c[0x0][0x628] ;  /* 0x00018a0000047ab9 */ /* 0x000fe20000000a00 */
[----:B------:R-:W-:Y:S01]  /*4200*/  ULDC UR7, c[0x0][0x630] ;  /* 0x00018c0000077ab9 */ /* 0x000fe20000000800 */
[----:B------:R-:W-:Y:S01]  /*4210*/  ISETP.NE.U32.AND P1, PT, RZ, UR4, PT ;  /* 0x00000004ff007c0c */ /* 0x000fe2000bf25070 */
[----:B------:R-:W1:Y:S01]  /*4220*/  S2R R13, SR_CTAID.Y ;  /* 0x00000000000d7919 */ /* 0x000e620000002600 */
[----:B------:R-:W-:Y:S01]  /*4230*/  ULDC UR8, c[0x0][0x150] ;  /* 0x0000540000087ab9 */ /* 0x000fe20000000800 */
[----:B------:R-:W-:Y:S01]  /*4240*/  IMAD.MOV.U32 R4, RZ, RZ, R18 ;  /* 0x000000ffff047224 */ /* 0x000fe200078e0012 */
[----:B------:R-:W-:Y:S01]  /*4250*/  ISETP.NE.AND.EX P1, PT, RZ, UR5, PT, P1 ;  /* 0x00000005ff007c0c */ /* 0x000fe2000bf25310 */
[----:B------:R-:W-:Y:S01]  /*4260*/  IMAD.MOV.U32 R5, RZ, RZ, R2 ;  /* 0x000000ffff057224 */ /* 0x000fe200078e0002 */
[----:B0-----:R-:W-:-:S11]  /*4270*/  I2FP.F32.U32 R14, R12 ;  /* 0x0000000c000e7245 */ /* 0x001fd60000201000 */
[----:B------:R-:W-:Y:S05]  /*4280*/  @!P1 BRA `(.L_x_86) ;  /* 0x0000000000289947 */ /* 0x000fea0003800000 */
[----:B------:R-:W-:Y:S02]  /*4290*/  ULDC UR6, c[0x0][0x634] ;  /* 0x00018d0000067ab9 */ /* 0x000fe40000000800 */
[----:B------:R-:W-:-:S05]  /*42a0*/  IADD3 R5, P1, R18, UR6, RZ ;  /* 0x0000000612057c10 */ /* 0x000fca000ff3e0ff */
[----:B------:R-:W-:-:S04]  /*42b0*/  IMAD.X R15, RZ, RZ, R2, P1 ;  /* 0x000000ffff0f7224 */ /* 0x000fc800008e0602 */
[----:B------:R-:W-:-:S04]  /*42c0*/  IMAD.WIDE.U32 R6, R15, UR4, RZ ;  /* 0x000000040f067c25 */ /* 0x000fc8000f8e00ff */
[----:B------:R-:W-:-:S04]  /*42d0*/  IMAD.WIDE.U32 R6, P1, R5, UR5, R6 ;  /* 0x0000000505067c25 */ /* 0x000fc8000f820006 */
[----:B------:R-:W-:-:S04]  /*42e0*/  IMAD.WIDE.U32 R4, R5, UR4, RZ ;  /* 0x0000000405047c25 */ /* 0x000fc8000f8e00ff */
[----:B------:R-:W-:Y:S01]  /*42f0*/  IMAD.MOV.U32 R4, RZ, RZ, R7 ;  /* 0x000000ffff047224 */ /* 0x000fe200078e0007 */
[----:B------:R-:W-:Y:S01]  /*4300*/  IADD3 RZ, P3, R5, R6, RZ ;  /* 0x0000000605ff7210 */ /* 0x000fe20007f7e0ff */
[----:B------:R-:W-:-:S04]  /*4310*/  IMAD.X R5, RZ, RZ, RZ, P1 ;  /* 0x000000ffff057224 */ /* 0x000fc800008e06ff */
[----:B------:R-:W-:-:S08]  /*4320*/  IMAD.WIDE.U32.X R4, R15, UR5, R4, P3 ;  /* 0x000000050f047c25 */ /* 0x000fd000098e0404 */
.L_x_86:
[----:B------:R-:W0:Y:S01]  /*4330*/  LDC R21, c[0x0][0x65c] ;  /* 0x00019700ff157b82 */ /* 0x000e220000000800 */
[--C-:B------:R-:W-:Y:S01]  /*4340*/  SHF.R.U64 R17, R4, UR7, R5.reuse ;  /* 0x0000000704117c19 */ /* 0x100fe20008001205 */
[----:B------:R-:W-:Y:S01]  /*4350*/  FMUL R14, R14, UR8 ;  /* 0x000000080e0e7c20 */ /* 0x000fe20008400000 */
[----:B------:R-:W-:Y:S01]  /*4360*/  SHF.R.U32.HI R4, RZ, UR7, R5 ;  /* 0x00000007ff047c19 */ /* 0x000fe20008011605 */
[----:B------:R-:W-:Y:S01]  /*4370*/  ULDC UR6, c[0x0][0x154] ;  /* 0x0000550000067ab9 */ /* 0x000fe20000000800 */
[----:B------:R-:W-:Y:S01]  /*4380*/  IADD3 R15, P1, RZ, -R17, RZ ;  /* 0x80000011ff0f7210 */ /* 0x000fe20007f3e0ff */
[----:B------:R-:W-:Y:S01]  /*4390*/  ULDC.64 UR4, c[0x0][0x620] ;  /* 0x0001880000047ab9 */ /* 0x000fe20000000a00 */
[----:B-1----:R-:W-:Y:S01]  /*43a0*/  I2FP.F32.U32 R5, R13 ;  /* 0x0000000d00057245 */ /* 0x002fe20000201000 */
[----:B------:R-:W1:Y:S01]  /*43b0*/  LDC R19, c[0x0][0x144] ;  /* 0x00005100ff137b82 */ /* 0x000e620000000800 */
[----:B------:R-:W2:Y:S01]  /*43c0*/  F2I.U32.TRUNC.NTZ R14, R14 ;  /* 0x0000000e000e7305 */ /* 0x000ea2000020f000 */
[----:B------:R-:W-:-:S02]  /*43d0*/  IMAD.X R4, RZ, RZ, ~R4, P1 ;  /* 0x000000ffff047224 */ /* 0x000fc400008e0e04 */
[----:B------:R-:W-:Y:S01]  /*43e0*/  FMUL R6, R5, UR6 ;  /* 0x0000000605067c20 */ /* 0x000fe20008400000 */
[----:B------:R-:W-:Y:S01]  /*43f0*/  IMAD.MOV.U32 R5, RZ, RZ, R2 ;  /* 0x000000ffff057224 */ /* 0x000fe200078e0002 */
[----:B------:R-:W-:Y:S01]  /*4400*/  ULDC.64 UR6, c[0x0][0x640] ;  /* 0x0001900000067ab9 */ /* 0x000fe20000000a00 */
[----:B------:R-:W-:Y:S01]  /*4410*/  IMAD R4, R4, UR4, RZ ;  /* 0x0000000404047c24 */ /* 0x000fe2000f8e02ff */
[----:B------:R-:W3:Y:S01]  /*4420*/  LDC R20, c[0x0][0x148] ;  /* 0x00005200ff147b82 */ /* 0x000ee20000000800 */
[----:B------:R-:W-:Y:S01]  /*4430*/  ISETP.NE.U32.AND P1, PT, RZ, UR6, PT ;  /* 0x00000006ff007c0c */ /* 0x000fe2000bf25070 */
[----:B------:R-:W4:Y:S01]  /*4440*/  F2I.U32.TRUNC.NTZ R6, R6 ;  /* 0x0000000600067305 */ /* 0x000f22000020f000 */
[----:B------:R-:W-:Y:S02]  /*4450*/  IMAD R7, R15, UR5, R4 ;  /* 0x000000050f077c24 */ /* 0x000fe4000f8e0204 */
[----:B------:R-:W-:Y:S01]  /*4460*/  IMAD.MOV.U32 R4, RZ, RZ, R18 ;  /* 0x000000ffff047224 */ /* 0x000fe200078e0012 */
[----:B------:R-:W-:-:S02]  /*4470*/  ISETP.NE.AND.EX P1, PT, RZ, UR7, PT, P1 ;  /* 0x00000007ff007c0c */ /* 0x000fc4000bf25310 */
[----:B0-----:R-:W-:Y:S01]  /*4480*/  ISETP.NE.AND P4, PT, R21, 0x1, PT ;  /* 0x000000011500780c */ /* 0x001fe20003f85270 */
[----:B------:R-:W-:Y:S01]  /*4490*/  IMAD.WIDE.U32 R4, R15, UR4, R4 ;  /* 0x000000040f047c25 */ /* 0x000fe2000f8e0004 */
[----:B------:R-:W-:-:S03]  /*44a0*/  ULDC UR4, c[0x0][0x618] ;  /* 0x0001860000047ab9 */ /* 0x000fc60000000800 */
[----:B--2---:R-:W-:Y:S02]  /*44b0*/  IMAD.MOV R14, RZ, RZ, -R14 ;  /* 0x000000ffff0e7224 */ /* 0x004fe400078e0a0e */
[----:B------:R-:W-:Y:S02]  /*44c0*/  IMAD.IADD R5, R5, 0x1, R7 ;  /* 0x0000000105057824 */ /* 0x000fe400078e0207 */
[----:B-1----:R-:W-:-:S03]  /*44d0*/  IMAD R12, R19, R14, R12 ;  /* 0x0000000e130c7224 */ /* 0x002fc600078e020c */
[--C-:B------:R-:W-:Y:S01]  /*44e0*/  SHF.R.U64 R14, R4, UR4, R5.reuse ;  /* 0x00000004040e7c19 */ /* 0x100fe20008001205 */
[----:B----4-:R-:W-:Y:S01]  /*44f0*/  IMAD.MOV R4, RZ, RZ, -R6 ;  /* 0x000000ffff047224 */ /* 0x010fe200078e0a06 */
[----:B------:R-:W-:Y:S01]  /*4500*/  SHF.R.U32.HI R5, RZ, UR4, R5 ;  /* 0x00000004ff057c19 */ /* 0x000fe20008011605 */
[----:B------:R-:W-:Y:S02]  /*4510*/  ULDC UR4, c[0x0][0x608] ;  /* 0x0001820000047ab9 */ /* 0x000fe40000000800 */
[----:B---3--:R-:W-:Y:S01]  /*4520*/  @P4 IMAD R12, R20, R4, R13 ;  /* 0x00000004140c4224 */ /* 0x008fe200078e020d */
[--C-:B------:R-:W-:Y:S02]  /*4530*/  SHF.R.U64 R19, R14, UR4, R5.reuse ;  /* 0x000000040e137c19 */ /* 0x100fe40008001205 */
[----:B------:R-:W-:Y:S01]  /*4540*/  SHF.R.U32.HI R4, RZ, UR4, R5 ;  /* 0x00000004ff047c19 */ /* 0x000fe20008011605 */
[----:B------:R-:W-:-:S03]  /*4550*/  ULDC UR4, c[0x0][0x658] ;  /* 0x0001960000047ab9 */ /* 0x000fc60000000800 */
[--C-:B------:R-:W-:Y:S02]  /*4560*/  SHF.R.U64 R13, R19, UR4, R4.reuse ;  /* 0x00000004130d7c19 */ /* 0x100fe40008001204 */
[----:B------:R-:W-:-:S03]  /*4570*/  SHF.R.U32.HI R4, RZ, UR4, R4 ;  /* 0x00000004ff047c19 */ /* 0x000fc60008011604 */
[----:B------:R-:W-:Y:S02]  /*4580*/  IMAD.MOV.U32 R6, RZ, RZ, R13 ;  /* 0x000000ffff067224 */ /* 0x000fe400078e000d */
[----:B------:R-:W-:Y:S01]  /*4590*/  IMAD.MOV.U32 R5, RZ, RZ, R4 ;  /* 0x000000ffff057224 */ /* 0x000fe200078e0004 */
[----:B------:R-:W-:Y:S06]  /*45a0*/  @!P1 BRA `(.L_x_87) ;  /* 0x00000000002c9947 */ /* 0x000fec0003800000 */
        /* <DEDUP_REMOVED lines=9> */
[----:B------:R-:W-:-:S04]  /*4640*/  IMAD.WIDE.U32.X R4, R15, UR7, R4, P3 ;  /* 0x000000070f047c25 */ /* 0x000fc800098e0404 */
[----:B------:R-:W-:-:S07]  /*4650*/  IMAD.MOV.U32 R6, RZ, RZ, R4 ;  /* 0x000000ffff067224 */ /* 0x000fce00078e0004 */
.L_x_87:
[----:B------:R-:W-:Y:S01]  /*4660*/  ULDC UR4, c[0x0][0x648] ;  /* 0x0001920000047ab9 */ /* 0x000fe20000000800 */
[----:B------:R-:W-:Y:S01]  /*4670*/  LOP3.LUT R4, R19, UR16, RZ, 0xc0, !PT ;  /* 0x0000001013047c12 */ /* 0x000fe2000f8ec0ff */
[----:B------:R-:W-:Y:S01]  /*4680*/  ULDC UR5, c[0x0][0x610] ;  /* 0x0001840000057ab9 */ /* 0x000fe20000000800 */
[----:B------:R-:W-:Y:S01]  /*4690*/  SHF.R.U64 R5, R6, UR4, R5 ;  /* 0x0000000406057c19 */ /* 0x000fe20008001205 */
[----:B------:R-:W-:Y:S01]  /*46a0*/  ULDC UR4, c[0x0][0x638] ;  /* 0x00018e0000047ab9 */ /* 0x000fe20000000800 */
[----:B------:R-:W-:-:S03]  /*46b0*/  LOP3.LUT R14, R14, UR15, RZ, 0xc0, !PT ;  /* 0x0000000f0e0e7c12 */ /* 0x000fc6000f8ec0ff */
[----:B------:R-:W-:Y:S02]  /*46c0*/  IMAD.MOV R6, RZ, RZ, -R5 ;  /* 0x000000ffff067224 */ /* 0x000fe400078e0a05 */
[----:B------:R-:W-:Y:S02]  /*46d0*/  IMAD R5, R5, UR17, R4 ;  /* 0x0000001105057c24 */ /* 0x000fe4000f8e0204 */
[----:B------:R-:W-:Y:S01]  /*46e0*/  IMAD R13, R6, UR4, R13 ;  /* 0x00000004060d7c24 */ /* 0x000fe2000f8e020d */
[----:B------:R-:W-:Y:S01]  /*46f0*/  ULDC UR4, c[0x0][0x600] ;  /* 0x0001800000047ab9 */ /* 0x000fe20000000800 */
[----:B------:R-:W-:Y:S02]  /*4700*/  IMAD R12, R5, UR5, R12 ;  /* 0x00000005050c7c24 */ /* 0x000fe4000f8e020c */
[----:B------:R-:W-:Y:S02]  /*4710*/  IMAD R13, R13, UR4, R14 ;  /* 0x000000040d0d7c24 */ /* 0x000fe4000f8e020e */
[----:B------:R-:W-:-:S03]  /*4720*/  IMAD.MOV.U32 R4, RZ, RZ, 0x1 ;  /* 0x00000001ff047424 */ /* 0x000fc600078e00ff */
[----:B------:R-:W-:Y:S02]  /*4730*/  SEL R22, R13, R12, !P4 ;  /* 0x0000000c0d167207 */ /* 0x000fe40006000000 */
[----:B------:R-:W-:-:S07]  /*4740*/  SEL R19, R12, R13, !P4 ;  /* 0x0000000d0c137207 */ /* 0x000fce0006000000 */
.L_x_85:
[----:B------:R-:W-:Y:S05]  /*4750*/  BSYNC B1 ;  /* 0x0000000000017941 */ /* 0x000fea0003800000 */
.L_x_84:
[----:B------:R-:W-:-:S13]  /*4760*/  LOP3.LUT P1, RZ, R4, 0xff, RZ, 0xc0, !PT ;  /* 0x000000ff04ff7812 */ /* 0x000fda000782c0ff */
[----:B------:R-:W-:Y:S05]  /*4770*/  @P1 BRA `(.L_x_88) ;  /* 0xfffffff400281947 */ /* 0x000fea000383ffff */
[----:B------:R-:W-:Y:S05]  /*4780*/  BSYNC B0 ;  /* 0x0000000000007941 */ /* 0x000fea0003800000 */
.L_x_76:
[----:B------:R-:W-:-:S03]  /*4790*/  UMOV UR4, 0xffffffff ;  /* 0xffffffff00047882 */ /* 0x000fc60000000000 */
[----:B------:R-:W-:Y:S05]  /*47a0*/  BRA.DIV UR4, `(.L_x_89) ;  /* 0x0000000e04387947 */ /* 0x000fea000b800000 */
[----:B------:R-:W-:-:S13]  /*47b0*/  ELECT P6, URZ, PT ;  /* 0x00000000003f782f */ /* 0x000fda00038c0000 */
.L_x_119:
[----:B------:R-:W-:Y:S04]  /*47c0*/  BSSY B0, `(.L_x_90) ;  /* 0x00000a9000007945 */ /* 0x000fe80003800000 */
[----:B------:R-:W-:Y:S05]  /*47d0*/  @!P6 BRA `(.L_x_91) ;  /* 0x00000008009ce947 */ /* 0x000fea0003800000 */
[----:B------:R-:W-:-:S04]  /*47e0*/  LOP3.LUT R16, R16, 0x2, RZ, 0xfc, !PT ;  /* 0x0000000210107812 */ /* 0x000fc800078efcff */
[----:B------:R-:W-:-:S13]  /*47f0*/  ISETP.NE.AND P0, PT, R16, 0x3, PT ;  /* 0x000000031000780c */ /* 0x000fda0003f05270 */
[----:B------:R-:W-:Y:S05]  /*4800*/  @!P0 BRA `(.L_x_92) ;  /* 0x0000000000048947 */ /* 0x000fea0003800000 */
[----:B------:R-:W-:Y:S01]  /*4810*/  BPT.TRAP 0x1 ;  /* 0x000000040000795c */ /* 0x000fe20000300000 */
.L_x_92:
[----:B------:R-:W0:Y:S01]  /*4820*/  S2R R3, SR_CgaCtaId ;  /* 0x0000000000037919 */ /* 0x000e220000008800 */
[----:B------:R-:W-:Y:S02]  /*4830*/  MOV R2, 0x400 ;  /* 0x0000040000027802 */ /* 0x000fe40000000f00 */
[----:B------:R-:W-:Y:S02]  /*4840*/  SHF.L.U32 R4, R0, 0x1f, RZ ;  /* 0x0000001f00047819 */ /* 0x000fe400000006ff */
[----:B0-----:R-:W-:-:S05]  /*4850*/  LEA R2, R3, R2, 0x18 ;  /* 0x0000000203027211 */ /* 0x001fca00078ec0ff */
[----:B------:R-:W-:-:S04]  /*4860*/  VIADD R2, R2, 0x90 ;  /* 0x0000009002027836 */ /* 0x000fc80000000000 */
[C---:B------:R-:W-:Y:S02]  /*4870*/  IMAD R7, R9.reuse, 0x8, R2 ;  /* 0x0000000809077824 */ /* 0x040fe400078e0202 */
[----:B------:R-:W-:Y:S02]  /*4880*/  VIADD R9, R9, 0x1 ;  /* 0x0000000109097836 */ /* 0x000fe40000000000 */
[----:B------:R-:W0:Y:S03]  /*4890*/  SYNCS.PHASECHK.TRANS64.TRYWAIT P0, [R7+URZ], R4 ;  /* 0x00000004070075a7 */ /* 0x000e26000800017f */
[----:B------:R-:W-:-:S04]  /*48a0*/  ISETP.NE.AND P1, PT, R9, 0x12, PT ;  /* 0x000000120900780c */ /* 0x000fc80003f25270 */
[----:B------:R-:W-:Y:S02]  /*48b0*/  SEL R3, RZ, 0x1, P1 ;  /* 0x00000001ff037807 */ /* 0x000fe40000800000 */
[----:B------:R-:W-:Y:S02]  /*48c0*/  SEL R9, R9, RZ, P1 ;  /* 0x000000ff09097207 */ /* 0x000fe40000800000 */
[----:B------:R-:W-:-:S03]  /*48d0*/  LOP3.LUT R6, R0, R3, RZ, 0x3c, !PT ;  /* 0x0000000300067212 */ /* 0x000fc600078e3cff */
[----:B------:R-:W-:Y:S01]  /*48e0*/  IMAD R8, R9, 0x8, R2 ;  /* 0x0000000809087824 */ /* 0x000fe200078e0202 */
[----:B------:R-:W-:Y:S01]  /*48f0*/  SHF.L.U32 R5, R6, 0x1f, RZ ;  /* 0x0000001f06057819 */ /* 0x000fe200000006ff */
[----:B0-----:R-:W-:Y:S06]  /*4900*/  @!P0 BRA `(.L_x_93) ;  /* 0x0000000c00008947 */ /* 0x001fec0003800000 */
.L_x_120:
[----:B------:R-:W1:Y:S01]  /*4910*/  SYNCS.PHASECHK.TRANS64.TRYWAIT P0, [R8+URZ], R5 ;  /* 0x00000005080075a7 */ /* 0x000e62000800017f */
[----:B------:R-:W-:-:S05]  /*4920*/  VIADD R0, R9, 0x1 ;  /* 0x0000000109007836 */ /* 0x000fca0000000000 */
[----:B------:R-:W-:-:S04]  /*4930*/  ISETP.NE.AND P1, PT, R0, 0x12, PT ;  /* 0x000000120000780c */ /* 0x000fc80003f25270 */
[----:B------:R-:W-:Y:S02]  /*4940*/  SEL R3, RZ, 0x1, P1 ;  /* 0x00000001ff037807 */ /* 0x000fe40000800000 */
[----:B0-----:R-:W-:Y:S02]  /*4950*/  SEL R7, R0, RZ, P1 ;  /* 0x000000ff00077207 */ /* 0x001fe40000800000 */
[----:B------:R-:W-:-:S03]  /*4960*/  LOP3.LUT R6, R6, R3, RZ, 0x3c, !PT ;  /* 0x0000000306067212 */ /* 0x000fc600078e3cff */
[----:B------:R-:W-:Y:S01]  /*4970*/  IMAD R9, R7, 0x8, R2 ;  /* 0x0000000807097824 */ /* 0x000fe200078e0202 */
[----:B------:R-:W-:Y:S01]  /*4980*/  SHF.L.U32 R4, R6, 0x1f, RZ ;  /* 0x0000001f06047819 */ /* 0x000fe200000006ff */
[----:B-1----:R-:W-:Y:S06]  /*4990*/  @!P0 BRA `(.L_x_94) ;  /* 0x0000000800f08947 */ /* 0x002fec0003800000 */
.L_x_121:
[----:B------:R-:W1:Y:S01]  /*49a0*/  SYNCS.PHASECHK.TRANS64.TRYWAIT P0, [R9+URZ], R4 ;  /* 0x00000004090075a7 */ /* 0x000e62000800017f */
[----:B------:R-:W-:-:S05]  /*49b0*/  VIADD R0, R7, 0x1 ;  /* 0x0000000107007836 */ /* 0x000fca0000000000 */
[----:B------:R-:W-:-:S04]  /*49c0*/  ISETP.NE.AND P1, PT, R0, 0x12, PT ;  /* 0x000000120000780c */ /* 0x000fc80003f25270 */
[----:B------:R-:W-:Y:S02]  /*49d0*/  SEL R3, RZ, 0x1, P1 ;  /* 0x00000001ff037807 */ /* 0x000fe40000800000 */
[----:B------:R-:W-:Y:S02]  /*49e0*/  SEL R7, R0, RZ, P1 ;  /* 0x000000ff00077207 */ /* 0x000fe40000800000 */
[----:B------:R-:W-:-:S03]  /*49f0*/  LOP3.LUT R6, R6, R3, RZ, 0x3c, !PT ;  /* 0x0000000306067212 */ /* 0x000fc600078e3cff */
[----:B0-----:R-:W-:Y:S01]  /*4a00*/  IMAD R8, R7, 0x8, R2 ;  /* 0x0000000807087824 */ /* 0x001fe200078e0202 */
[----:B------:R-:W-:Y:S01]  /*4a10*/  SHF.L.U32 R5, R6, 0x1f, RZ ;  /* 0x0000001f06057819 */ /* 0x000fe200000006ff */
[----:B-1----:R-:W-:Y:S06]  /*4a20*/  @!P0 BRA `(.L_x_95) ;  /* 0x0000000800e08947 */ /* 0x002fec0003800000 */
.L_x_122:
        /* <DEDUP_REMOVED lines=9> */
.L_x_123:
        /* <DEDUP_REMOVED lines=9> */
.L_x_124:
        /* <DEDUP_REMOVED lines=9> */
.L_x_125:
        /* <DEDUP_REMOVED lines=9> */
.L_x_126:
        /* <DEDUP_REMOVED lines=9> */
.L_x_127:
        /* <DEDUP_REMOVED lines=9> */
.L_x_128:
        /* <DEDUP_REMOVED lines=9> */
.L_x_129:
        /* <DEDUP_REMOVED lines=9> */
.L_x_130:
        /* <DEDUP_REMOVED lines=9> */
.L_x_131:
        /* <DEDUP_REMOVED lines=9> */
.L_x_132:
        /* <DEDUP_REMOVED lines=9> */
.L_x_133:
        /* <DEDUP_REMOVED lines=9> */
.L_x_134:
[----:B------:R-:W1:Y:S01]  /*50f0*/  SYNCS.PHASECHK.TRANS64.TRYWAIT P0, [R8+URZ], R5 ;  /* 0x00000005080075a7 */ /* 0x000e62000800017f */
[----:B------:R-:W-:-:S05]  /*5100*/  VIADD R0, R7, 0x1 ;  /* 0x0000000107007836 */ /* 0x000fca0000000000 */
[----:B------:R-:W-:-:S04]  /*5110*/  ISETP.NE.AND P1, PT, R0, 0x12, PT ;  /* 0x000000120000780c */ /* 0x000fc80003f25270 */
[----:B------:R-:W-:Y:S02]  /*5120*/  SEL R3, RZ, 0x1, P1 ;  /* 0x00000001ff037807 */ /* 0x000fe40000800000 */
[----:B------:R-:W-:Y:S02]  /*5130*/  SEL R7, R0, RZ, P1 ;  /* 0x000000ff00077207 */ /* 0x000fe40000800000 */
[----:B0-----:R-:W-:-:S03]  /*5140*/  LOP3.LUT R9, R6, R3, RZ, 0x3c, !PT ;  /* 0x0000000306097212 */ /* 0x001fc600078e3cff */
[----:B------:R-:W-:Y:S01]  /*5150*/  IMAD R11, R7, 0x8, R2 ;  /* 0x00000008070b7824 */ /* 0x000fe200078e0202 */
[----:B------:R-:W-:Y:S01]  /*5160*/  SHF.L.U32 R6, R9, 0x1f, RZ ;  /* 0x0000001f09067819 */ /* 0x000fe200000006ff */
[----:B-1----:R-:W-:Y:S06]  /*5170*/  @!P0 BRA `(.L_x_108) ;  /* 0x0000000800108947 */ /* 0x002fec0003800000 */
.L_x_135:
[----:B------:R-:W1:Y:S01]  /*5180*/  SYNCS.PHASECHK.TRANS64.TRYWAIT P0, [R11+URZ], R6 ;  /* 0x000000060b0075a7 */ /* 0x000e62000800017f */
[----:B------:R-:W-:-:S05]  /*5190*/  VIADD R0, R7, 0x1 ;  /* 0x0000000107007836 */ /* 0x000fca0000000000 */
[----:B------:R-:W-:-:S04]  /*51a0*/  ISETP.NE.AND P1, PT, R0, 0x12, PT ;  /* 0x000000120000780c */ /* 0x000fc80003f25270 */
[----:B------:R-:W-:Y:S02]  /*51b0*/  SEL R4, RZ, 0x1, P1 ;  /* 0x00000001ff047807 */ /* 0x000fe40000800000 */
[----:B------:R-:W-:Y:S02]  /*51c0*/  SEL R3, R0, RZ, P1 ;  /* 0x000000ff00037207 */ /* 0x000fe40000800000 */
[----:B------:R-:W-:Y:S01]  /*51d0*/  LOP3.LUT R0, R9, R4, RZ, 0x3c, !PT ;  /* 0x0000000409007212 */ /* 0x000fe200078e3cff */
[----:B-1----:R-:W-:Y:S06]  /*51e0*/  @!P0 BRA `(.L_x_109) ;  /* 0x0000000800088947 */ /* 0x002fec0003800000 */
.L_x_136:
[----:B------:R-:W-:Y:S01]  /*51f0*/  IMAD R3, R3, 0x8, R2 ;  /* 0x0000000803037824 */ /* 0x000fe200078e0202 */
[----:B------:R-:W-:-:S07]  /*5200*/  SHF.L.U32 R0, R0, 0x1f, RZ ;  /* 0x0000001f00007819 */ /* 0x000fce00000006ff */
.L_x_110:
[----:B--2---:R2:W3:Y:S02]  /*5210*/  SYNCS.PHASECHK.TRANS64.TRYWAIT P0, [R3+URZ], R0 ;  /* 0x00000000030075a7 */ /* 0x0044e4000800017f */
[----:B---3--:R-:W-:Y:S05]  /*5220*/  @!P0 NANOSLEEP.SYNCS 0x989680 ;  /* 0x009896800000895d */ /* 0x008fea0003900000 */
[----:B------:R-:W3:Y:S02]  /*5230*/  @!P0 SYNCS.PHASECHK.TRANS64 P0, [R3+URZ], R0 ;  /* 0x00000000030085a7 */ /* 0x000ee4000800007f */
[----:B---3--:R-:W-:Y:S05]  /*5240*/  @!P0 BRA `(.L_x_110) ;  /* 0xfffffffc00f08947 */ /* 0x008fea000383ffff */
.L_x_91:
[----:B------:R-:W-:Y:S05]  /*5250*/  BSYNC B0 ;  /* 0x0000000000007941 */ /* 0x000fea0003800000 */
.L_x_90:
[----:B------:R-:W-:Y:S05]  /*5260*/  EXIT ;  /* 0x000000000000794d */ /* 0x000fea0003800000 */
.L_x_20:
[----:B-1----:R1:W2:Y:S02]  /*5270*/  SYNCS.PHASECHK.TRANS64.TRYWAIT P0, [R47+URZ], R0 ;  /* 0x000000002f0075a7 */ /* 0x0022a4000800017f */
[----:B--2---:R-:W-:Y:S05]  /*5280*/  @!P0 NANOSLEEP.SYNCS 0x989680 ;  /* 0x009896800000895d */ /* 0x004fea0003900000 */
[----:B------:R-:W2:Y:S02]  /*5290*/  @!P0 SYNCS.PHASECHK.TRANS64 P0, [R47+URZ], R0 ;  /* 0x000000002f0085a7 */ /* 0x000ea4000800007f */
[----:B--2---:R-:W-:Y:S05]  /*52a0*/  @!P0 BRA `(.L_x_20) ;  /* 0xfffffffc00f08947 */ /* 0x004fea000383ffff */
[----:B------:R-:W-:Y:S05]  /*52b0*/  BRA `(.L_x_111) ;  /* 0xffffffc400a07947 */ /* 0x000fea000383ffff */
.L_x_25:
[----:B--2---:R2:W3:Y:S02]  /*52c0*/  SYNCS.PHASECHK.TRANS64.TRYWAIT P1, [R3+URZ], R0 ;  /* 0x00000000030075a7 */ /* 0x0044e4000802017f */
[----:B---3--:R-:W-:Y:S05]  /*52d0*/  @!P1 NANOSLEEP.SYNCS 0x989680 ;  /* 0x009896800000995d */ /* 0x008fea0003900000 */
[----:B------:R-:W3:Y:S02]  /*52e0*/  @!P1 SYNCS.PHASECHK.TRANS64 P1, [R3+URZ], R0 ;  /* 0x00000000030095a7 */ /* 0x000ee4000802007f */
[----:B---3--:R-:W-:Y:S05]  /*52f0*/  @!P1 BRA `(.L_x_25) ;  /* 0xfffffffc00f09947 */ /* 0x008fea000383ffff */
[----:B------:R-:W-:Y:S05]  /*5300*/  BRA `(.L_x_24) ;  /* 0xffffffc800047947 */ /* 0x000fea000383ffff */
.L_x_30:
[----:B-1----:R-:W-:-:S04]  /*5310*/  IMAD.U32 R5, RZ, RZ, UR4 ;  /* 0x00000004ff057e24 */ /* 0x002fc8000f8e00ff */
[----:B------:R1:W2:Y:S03]  /*5320*/  SYNCS.PHASECHK.TRANS64.TRYWAIT P1, [R5+URZ], R4 ;  /* 0x00000004050075a7 */ /* 0x0002a6000802017f */
[----:B--2---:R-:W-:Y:S05]  /*5330*/  @!P1 NANOSLEEP.SYNCS 0x989680 ;  /* 0x009896800000995d */ /* 0x004fea0003900000 */
[----:B------:R-:W2:Y:S02]  /*5340*/  @!P1 SYNCS.PHASECHK.TRANS64 P1, [R5+URZ], R4 ;  /* 0x00000004050095a7 */ /* 0x000ea4000802007f */
[----:B--2---:R-:W-:Y:S05]  /*5350*/  @!P1 BRA `(.L_x_30) ;  /* 0xfffffffc00ec9947 */ /* 0x004fea000383ffff */
[----:B------:R-:W-:Y:S05]  /*5360*/  BRA `(.L_x_29) ;  /* 0xffffffc800bc7947 */ /* 0x000fea000383ffff */
.L_x_36:
[----:B0-----:R0:W1:Y:S02]  /*5370*/  SYNCS.PHASECHK.TRANS64.TRYWAIT P0, [R47+URZ+0x10], R0 ;  /* 0x000010002f0075a7 */ /* 0x001064000800017f */
[----:B-1----:R-:W-:Y:S05]  /*5380*/  @!P0 NANOSLEEP.SYNCS 0x989680 ;  /* 0x009896800000895d */ /* 0x002fea0003900000 */
[----:B------:R-:W1:Y:S02]  /*5390*/  @!P0 SYNCS.PHASECHK.TRANS64 P0, [R47+URZ+0x10], R0 ;  /* 0x000010002f0085a7 */ /* 0x000e64000800007f */
[----:B-1----:R-:W-:Y:S05]  /*53a0*/  @!P0 BRA `(.L_x_36) ;  /* 0xfffffffc00f08947 */ /* 0x002fea000383ffff */
[----:B------:R-:W-:Y:S05]  /*53b0*/  BRA `(.L_x_112) ;  /* 0xffffffd000087947 */ /* 0x000fea000383ffff */
.L_x_77:
[----:B------:R-:W-:Y:S01]  /*53c0*/  BSSY B1, `(.L_x_113) ;  /* 0x0000006000017945 */ /* 0x000fe20003800000 */
[----:B------:R-:W-:-:S07]  /*53d0*/  IMAD.MOV.U32 R15, RZ, RZ, -0x1 ;  /* 0xffffffffff0f7424 */ /* 0x000fce00078e00ff */
[----:B-----5:R-:W-:Y:S05]  /*53e0*/  WARPSYNC.COLLECTIVE R15, `(.L_x_114) ;  /* 0x000000000f0c7348 */ /* 0x020fea0003c00000 */
[----:B------:R-:W-:Y:S02]  /*53f0*/  ELECT P6, UR62, PT ;  /* 0x00000000003e782f */ /* 0x000fe400038c0000 */
[----:B------:R-:W-:Y:S01]  /*5400*/  MOV R14, UR62 ;  /* 0x0000003e000e7c02 */ /* 0x000fe20008000f00 */
[----:B-----5:R-:W-:Y:S10]  /*5410*/  ENDCOLLECTIVE ;  /* 0x000000000000791b */ /* 0x020ff40003800000 */
.L_x_114:
[----:B------:R-:W-:Y:S05]  /*5420*/  BSYNC B1 ;  /* 0x0000000000017941 */ /* 0x000fea0003800000 */
.L_x_113:
[----:B------:R-:W-:Y:S05]  /*5430*/  BRA `(.L_x_115) ;  /* 0xffffffe800047947 */ /* 0x000fea000383ffff */
.L_x_80:
[----:B-1----:R1:W2:Y:S02]  /*5440*/  SYNCS.PHASECHK.TRANS64.TRYWAIT P1, [R13+URZ+0x90], R6 ;  /* 0x000090060d0075a7 */ /* 0x0022a4000802017f */
[----:B--2---:R-:W-:Y:S05]  /*5450*/  @!P1 NANOSLEEP.SYNCS 0x989680 ;  /* 0x009896800000995d */ /* 0x004fea0003900000 */
[----:B------:R-:W2:Y:S02]  /*5460*/  @!P1 SYNCS.PHASECHK.TRANS64 P1, [R13+URZ+0x90], R6 ;  /* 0x000090060d0095a7 */ /* 0x000ea4000802007f */
[----:B--2---:R-:W-:Y:S05]  /*5470*/  @!P1 BRA `(.L_x_80) ;  /* 0xfffffffc00f09947 */ /* 0x004fea000383ffff */
[----:B------:R-:W-:Y:S05]  /*5480*/  BRA `(.L_x_116) ;  /* 0xffffffe800387947 */ /* 0x000fea000383ffff */
.L_x_89:
[----:B------:R-:W-:Y:S01]  /*5490*/  BSSY B0, `(.L_x_117) ;  /* 0x0000006000007945 */ /* 0x000fe20003800000 */
[----:B------:R-:W-:-:S07]  /*54a0*/  IMAD.MOV.U32 R15, RZ, RZ, -0x1 ;  /* 0xffffffffff0f7424 */ /* 0x000fce00078e00ff */
[----:B-----5:R-:W-:Y:S05]  /*54b0*/  WARPSYNC.COLLECTIVE R15, `(.L_x_118) ;  /* 0x000000000f0c7348 */ /* 0x020fea0003c00000 */
[----:B------:R-:W-:Y:S02]  /*54c0*/  ELECT P6, UR62, PT ;  /* 0x00000000003e782f */ /* 0x000fe400038c0000 */
[----:B------:R-:W-:Y:S01]  /*54d0*/  MOV R14, UR62 ;  /* 0x0000003e000e7c02 */ /* 0x000fe20008000f00 */
[----:B-----5:R-:W-:Y:S10]  /*54e0*/  ENDCOLLECTIVE ;  /* 0x000000000000791b */ /* 0x020ff40003800000 */
.L_x_118:
[----:B------:R-:W-:Y:S05]  /*54f0*/  BSYNC B0 ;  /* 0x0000000000007941 */ /* 0x000fea0003800000 */
.L_x_117:
[----:B------:R-:W-:Y:S05]  /*5500*/  BRA `(.L_x_119) ;  /* 0xfffffff000ac7947 */ /* 0x000fea000383ffff */
.L_x_93:
[----:B0-----:R0:W1:Y:S02]  /*5510*/  SYNCS.PHASECHK.TRANS64.TRYWAIT P0, [R7+URZ], R4 ;  /* 0x00000004070075a7 */ /* 0x001064000800017f */
[----:B-1----:R-:W-:Y:S05]  /*5520*/  @!P0 NANOSLEEP.SYNCS 0x989680 ;  /* 0x009896800000895d */ /* 0x002fea0003900000 */
[----:B------:R-:W1:Y:S02]  /*5530*/  @!P0 SYNCS.PHASECHK.TRANS64 P0, [R7+URZ], R4 ;  /* 0x00000004070085a7 */ /* 0x000e64000800007f */
[----:B-1----:R-:W-:Y:S05]  /*5540*/  @!P0 BRA `(.L_x_93) ;  /* 0xfffffffc00f08947 */ /* 0x002fea000383ffff */
[----:B------:R-:W-:Y:S05]  /*5550*/  BRA `(.L_x_120) ;  /* 0xfffffff000ec7947 */ /* 0x000fea000383ffff */
.L_x_94:
[----:B0-----:R0:W1:Y:S02]  /*5560*/  SYNCS.PHASECHK.TRANS64.TRYWAIT P0, [R8+URZ], R5 ;  /* 0x00000005080075a7 */ /* 0x001064000800017f */
[----:B-1----:R-:W-:Y:S05]  /*5570*/  @!P0 NANOSLEEP.SYNCS 0x989680 ;  /* 0x009896800000895d */ /* 0x002fea0003900000 */
[----:B------:R-:W1:Y:S02]  /*5580*/  @!P0 SYNCS.PHASECHK.TRANS64 P0, [R8+URZ], R5 ;  /* 0x00000005080085a7 */ /* 0x000e64000800007f */
[----:B-1----:R-:W-:Y:S05]  /*5590*/  @!P0 BRA `(.L_x_94) ;  /* 0xfffffffc00f08947 */ /* 0x002fea000383ffff */
[----:B------:R-:W-:Y:S05]  /*55a0*/  BRA `(.L_x_121) ;  /* 0xfffffff000fc7947 */ /* 0x000fea000383ffff */
.L_x_95:
[----:B0-----:R0:W1:Y:S02]  /*55b0*/  SYNCS.PHASECHK.TRANS64.TRYWAIT P0, [R9+URZ], R4 ;  /* 0x00000004090075a7 */ /* 0x001064000800017f */
[----:B-1----:R-:W-:Y:S05]  /*55c0*/  @!P0 NANOSLEEP.SYNCS 0x989680 ;  /* 0x009896800000895d */ /* 0x002fea0003900000 */
[----:B------:R-:W1:Y:S02]  /*55d0*/  @!P0 SYNCS.PHASECHK.TRANS64 P0, [R9+URZ], R4 ;  /* 0x00000004090085a7 */ /* 0x000e64000800007f */
[----:B-1----:R-:W-:Y:S05]  /*55e0*/  @!P0 BRA `(.L_x_95) ;  /* 0xfffffffc00f08947 */ /* 0x002fea000383ffff */
[----:B------:R-:W-:Y:S05]  /*55f0*/  BRA `(.L_x_122) ;  /* 0xfffffff4000c7947 */ /* 0x000fea000383ffff */
.L_x_96:
[----:B0-----:R0:W1:Y:S02]  /*5600*/  SYNCS.PHASECHK.TRANS64.TRYWAIT P0, [R8+URZ], R5 ;  /* 0x00000005080075a7 */ /* 0x001064000800017f */
[----:B-1----:R-:W-:Y:S05]  /*5610*/  @!P0 NANOSLEEP.SYNCS 0x989680 ;  /* 0x009896800000895d */ /* 0x002fea0003900000 */
[----:B------:R-:W1:Y:S02]  /*5620*/  @!P0 SYNCS.PHASECHK.TRANS64 P0, [R8+URZ], R5 ;  /* 0x00000005080085a7 */ /* 0x000e64000800007f */
[----:B-1----:R-:W-:Y:S05]  /*5630*/  @!P0 BRA `(.L_x_96) ;  /* 0xfffffffc00f08947 */ /* 0x002fea000383ffff */
[----:B------:R-:W-:Y:S05]  /*5640*/  BRA `(.L_x_123) ;  /* 0xfffffff4001c7947 */ /* 0x000fea000383ffff */
.L_x_97:
[----:B0-----:R0:W1:Y:S02]  /*5650*/  SYNCS.PHASECHK.TRANS64.TRYWAIT P0, [R9+URZ], R4 ;  /* 0x00000004090075a7 */ /* 0x001064000800017f */
[----:B-1----:R-:W-:Y:S05]  /*5660*/  @!P0 NANOSLEEP.SYNCS 0x989680 ;  /* 0x009896800000895d */ /* 0x002fea0003900000 */
[----:B------:R-:W1:Y:S02]  /*5670*/  @!P0 SYNCS.PHASECHK.TRANS64 P0, [R9+URZ], R4 ;  /* 0x00000004090085a7 */ /* 0x000e64000800007f */
[----:B-1----:R-:W-:Y:S05]  /*5680*/  @!P0 BRA `(.L_x_97) ;  /* 0xfffffffc00f08947 */ /* 0x002fea000383ffff */
[----:B------:R-:W-:Y:S05]  /*5690*/  BRA `(.L_x_124) ;  /* 0xfffffff4002c7947 */ /* 0x000fea000383ffff */
.L_x_98:
[----:B0-----:R0:W1:Y:S02]  /*56a0*/  SYNCS.PHASECHK.TRANS64.TRYWAIT P0, [R8+URZ], R5 ;  /* 0x00000005080075a7 */ /* 0x001064000800017f */
[----:B-1----:R-:W-:Y:S05]  /*56b0*/  @!P0 NANOSLEEP.SYNCS 0x989680 ;  /* 0x009896800000895d */ /* 0x002fea0003900000 */
[----:B------:R-:W1:Y:S02]  /*56c0*/  @!P0 SYNCS.PHASECHK.TRANS64 P0, [R8+URZ], R5 ;  /* 0x00000005080085a7 */ /* 0x000e64000800007f */
[----:B-1----:R-:W-:Y:S05]  /*56d0*/  @!P0 BRA `(.L_x_98) ;  /* 0xfffffffc00f08947 */ /* 0x002fea000383ffff */
[----:B------:R-:W-:Y:S05]  /*56e0*/  BRA `(.L_x_125) ;  /* 0xfffffff4003c7947 */ /* 0x000fea000383ffff */
.L_x_99:
[----:B0-----:R0:W1:Y:S02]  /*56f0*/  SYNCS.PHASECHK.TRANS64.TRYWAIT P0, [R9+URZ], R4 ;  /* 0x00000004090075a7 */ /* 0x001064000800017f */
[----:B-1----:R-:W-:Y:S05]  /*5700*/  @!P0 NANOSLEEP.SYNCS 0x989680 ;  /* 0x009896800000895d */ /* 0x002fea0003900000 */
[----:B------:R-:W1:Y:S02]  /*5710*/  @!P0 SYNCS.PHASECHK.TRANS64 P0, [R9+URZ], R4 ;  /* 0x00000004090085a7 */ /* 0x000e64000800007f */
[----:B-1----:R-:W-:Y:S05]  /*5720*/  @!P0 BRA `(.L_x_99) ;  /* 0xfffffffc00f08947 */ /* 0x002fea000383ffff */
[----:B------:R-:W-:Y:S05]  /*5730*/  BRA `(.L_x_126) ;  /* 0xfffffff4004c7947 */ /* 0x000fea000383ffff */
.L_x_100:
[----:B0-----:R0:W1:Y:S02]  /*5740*/  SYNCS.PHASECHK.TRANS64.TRYWAIT P0, [R8+URZ], R5 ;  /* 0x00000005080075a7 */ /* 0x001064000800017f */
[----:B-1----:R-:W-:Y:S05]  /*5750*/  @!P0 NANOSLEEP.SYNCS 0x989680 ;  /* 0x009896800000895d */ /* 0x002fea0003900000 */
[----:B------:R-:W1:Y:S02]  /*5760*/  @!P0 SYNCS.PHASECHK.TRANS64 P0, [R8+URZ], R5 ;  /* 0x00000005080085a7 */ /* 0x000e64000800007f */
[----:B-1----:R-:W-:Y:S05]  /*5770*/  @!P0 BRA `(.L_x_100) ;  /* 0xfffffffc00f08947 */ /* 0x002fea000383ffff */
[----:B------:R-:W-:Y:S05]  /*5780*/  BRA `(.L_x_127) ;  /* 0xfffffff4005c7947 */ /* 0x000fea000383ffff */
.L_x_101:
[----:B0-----:R0:W1:Y:S02]  /*5790*/  SYNCS.PHASECHK.TRANS64.TRYWAIT P0, [R9+URZ], R4 ;  /* 0x00000004090075a7 */ /* 0x001064000800017f */
[----:B-1----:R-:W-:Y:S05]  /*57a0*/  @!P0 NANOSLEEP.SYNCS 0x989680 ;  /* 0x009896800000895d */ /* 0x002fea0003900000 */
[----:B------:R-:W1:Y:S02]  /*57b0*/  @!P0 SYNCS.PHASECHK.TRANS64 P0, [R9+URZ], R4 ;  /* 0x00000004090085a7 */ /* 0x000e64000800007f */
[----:B-1----:R-:W-:Y:S05]  /*57c0*/  @!P0 BRA `(.L_x_101) ;  /* 0xfffffffc00f08947 */ /* 0x002fea000383ffff */
[----:B------:R-:W-:Y:S05]  /*57d0*/  BRA `(.L_x_128) ;  /* 0xfffffff4006c7947 */ /* 0x000fea000383ffff */
.L_x_102:
[----:B0-----:R0:W1:Y:S02]  /*57e0*/  SYNCS.PHASECHK.TRANS64.TRYWAIT P0, [R8+URZ], R5 ;  /* 0x00000005080075a7 */ /* 0x001064000800017f */
[----:B-1----:R-:W-:Y:S05]  /*57f0*/  @!P0 NANOSLEEP.SYNCS 0x989680 ;  /* 0x009896800000895d */ /* 0x002fea0003900000 */
[----:B------:R-:W1:Y:S02]  /*5800*/  @!P0 SYNCS.PHASECHK.TRANS64 P0, [R8+URZ], R5 ;  /* 0x00000005080085a7 */ /* 0x000e64000800007f */
[----:B-1----:R-:W-:Y:S05]  /*5810*/  @!P0 BRA `(.L_x_102) ;  /* 0xfffffffc00f08947 */ /* 0x002fea000383ffff */
[----:B------:R-:W-:Y:S05]  /*5820*/  BRA `(.L_x_129) ;  /* 0xfffffff4007c7947 */ /* 0x000fea000383ffff */
.L_x_103:
[----:B0-----:R0:W1:Y:S02]  /*5830*/  SYNCS.PHASECHK.TRANS64.TRYWAIT P0, [R9+URZ], R4 ;  /* 0x00000004090075a7 */ /* 0x001064000800017f */
[----:B-1----:R-:W-:Y:S05]  /*5840*/  @!P0 NANOSLEEP.SYNCS 0x989680 ;  /* 0x009896800000895d */ /* 0x002fea0003900000 */
[----:B------:R-:W1:Y:S02]  /*5850*/  @!P0 SYNCS.PHASECHK.TRANS64 P0, [R9+URZ], R4 ;  /* 0x00000004090085a7 */ /* 0x000e64000800007f */
[----:B-1----:R-:W-:Y:S05]  /*5860*/  @!P0 BRA `(.L_x_103) ;  /* 0xfffffffc00f08947 */ /* 0x002fea000383ffff */
[----:B------:R-:W-:Y:S05]  /*5870*/  BRA `(.L_x_130) ;  /* 0xfffffff4008c7947 */ /* 0x000fea000383ffff */
.L_x_104:
[----:B0-----:R0:W1:Y:S02]  /*5880*/  SYNCS.PHASECHK.TRANS64.TRYWAIT P0, [R8+URZ], R5 ;  /* 0x00000005080075a7 */ /* 0x001064000800017f */
[----:B-1----:R-:W-:Y:S05]  /*5890*/  @!P0 NANOSLEEP.SYNCS 0x989680 ;  /* 0x009896800000895d */ /* 0x002fea0003900000 */
[----:B------:R-:W1:Y:S02]  /*58a0*/  @!P0 SYNCS.PHASECHK.TRANS64 P0, [R8+URZ], R5 ;  /* 0x00000005080085a7 */ /* 0x000e64000800007f */
[----:B-1----:R-:W-:Y:S05]  /*58b0*/  @!P0 BRA `(.L_x_104) ;  /* 0xfffffffc00f08947 */ /* 0x002fea000383ffff */
[----:B------:R-:W-:Y:S05]  /*58c0*/  BRA `(.L_x_131) ;  /* 0xfffffff4009c7947 */ /* 0x000fea000383ffff */
.L_x_105:
[----:B0-----:R0:W1:Y:S02]  /*58d0*/  SYNCS.PHASECHK.TRANS64.TRYWAIT P0, [R9+URZ], R4 ;  /* 0x00000004090075a7 */ /* 0x001064000800017f */
[----:B-1----:R-:W-:Y:S05]  /*58e0*/  @!P0 NANOSLEEP.SYNCS 0x989680 ;  /* 0x009896800000895d */ /* 0x002fea0003900000 */
[----:B------:R-:W1:Y:S02]  /*58f0*/  @!P0 SYNCS.PHASECHK.TRANS64 P0, [R9+URZ], R4 ;  /* 0x00000004090085a7 */ /* 0x000e64000800007f */
[----:B-1----:R-:W-:Y:S05]  /*5900*/  @!P0 BRA `(.L_x_105) ;  /* 0xfffffffc00f08947 */ /* 0x002fea000383ffff */
[----:B------:R-:W-:Y:S05]  /*5910*/  BRA `(.L_x_132) ;  /* 0xfffffff400ac7947 */ /* 0x000fea000383ffff */
.L_x_106:
[----:B0-----:R0:W1:Y:S02]  /*5920*/  SYNCS.PHASECHK.TRANS64.TRYWAIT P0, [R8+URZ], R5 ;  /* 0x00000005080075a7 */ /* 0x001064000800017f */
[----:B-1----:R-:W-:Y:S05]  /*5930*/  @!P0 NANOSLEEP.SYNCS 0x989680 ;  /* 0x009896800000895d */ /* 0x002fea0003900000 */
[----:B------:R-:W1:Y:S02]  /*5940*/  @!P0 SYNCS.PHASECHK.TRANS64 P0, [R8+URZ], R5 ;  /* 0x00000005080085a7 */ /* 0x000e64000800007f */
[----:B-1----:R-:W-:Y:S05]  /*5950*/  @!P0 BRA `(.L_x_106) ;  /* 0xfffffffc00f08947 */ /* 0x002fea000383ffff */
[----:B------:R-:W-:Y:S05]  /*5960*/  BRA `(.L_x_133) ;  /* 0xfffffff400bc7947 */ /* 0x000fea000383ffff */
.L_x_107:
[----:B0-----:R0:W1:Y:S02]  /*5970*/  SYNCS.PHASECHK.TRANS64.TRYWAIT P0, [R9+URZ], R4 ;  /* 0x00000004090075a7 */ /* 0x001064000800017f */
[----:B-1----:R-:W-:Y:S05]  /*5980*/  @!P0 NANOSLEEP.SYNCS 0x989680 ;  /* 0x009896800000895d */ /* 0x002fea0003900000 */
[----:B------:R-:W1:Y:S02]  /*5990*/  @!P0 SYNCS.PHASECHK.TRANS64 P0, [R9+URZ], R4 ;  /* 0x00000004090085a7 */ /* 0x000e64000800007f */
[----:B-1----:R-:W-:Y:S05]  /*59a0*/  @!P0 BRA `(.L_x_107) ;  /* 0xfffffffc00f08947 */ /* 0x002fea000383ffff */
[----:B------:R-:W-:Y:S05]  /*59b0*/  BRA `(.L_x_134) ;  /* 0xfffffff400cc7947 */ /* 0x000fea000383ffff */
.L_x_108:
[----:B0-----:R0:W1:Y:S02]  /*59c0*/  SYNCS.PHASECHK.TRANS64.TRYWAIT P0, [R8+URZ], R5 ;  /* 0x00000005080075a7 */ /* 0x001064000800017f */
[----:B-1----:R-:W-:Y:S05]  /*59d0*/  @!P0 NANOSLEEP.SYNCS 0x989680 ;  /* 0x009896800000895d */ /* 0x002fea0003900000 */
[----:B------:R-:W1:Y:S02]  /*59e0*/  @!P0 SYNCS.PHASECHK.TRANS64 P0, [R8+URZ], R5 ;  /* 0x00000005080085a7 */ /* 0x000e64000800007f */
[----:B-1----:R-:W-:Y:S05]  /*59f0*/  @!P0 BRA `(.L_x_108) ;  /* 0xfffffffc00f08947 */ /* 0x002fea000383ffff */
[----:B------:R-:W-:Y:S05]  /*5a00*/  BRA `(.L_x_135) ;  /* 0xfffffff400dc7947 */ /* 0x000fea000383ffff */
.L_x_109:
[----:B-1----:R1:W2:Y:S02]  /*5a10*/  SYNCS.PHASECHK.TRANS64.TRYWAIT P0, [R11+URZ], R6 ;  /* 0x000000060b0075a7 */ /* 0x0022a4000800017f */
[----:B--2---:R-:W-:Y:S05]  /*5a20*/  @!P0 NANOSLEEP.SYNCS 0x989680 ;  /* 0x009896800000895d */ /* 0x004fea0003900000 */
[----:B------:R-:W2:Y:S02]  /*5a30*/  @!P0 SYNCS.PHASECHK.TRANS64 P0, [R11+URZ], R6 ;  /* 0x000000060b0085a7 */ /* 0x000ea4000800007f */
[----:B--2---:R-:W-:Y:S05]  /*5a40*/  @!P0 BRA `(.L_x_109) ;  /* 0xfffffffc00f08947 */ /* 0x004fea000383ffff */
[----:B------:R-:W-:Y:S05]  /*5a50*/  BRA `(.L_x_136) ;  /* 0xfffffff400e47947 */ /* 0x000fea000383ffff */
.L_x_137:
[----:B------:R-:W-:-:S00]  /*5a60*/  BRA `(.L_x_137) ;  /* 0xfffffffc00fc7947 */ /* 0x000fc0000383ffff */
[----:B------:R-:W-:-:S00]  /*5a70*/  NOP ;  /* 0x0000000000007918 */ /* 0x000fc00000000000 */
        /* <DEDUP_REMOVED lines=8> */
.L_x_138:


//--------------------- .nv.global.init           --------------------------
	.section	.nv.global.init,"aw",@progbits
.nv.global.init:
	.type		$str$22,@object
	.size		$str$22,($str$23 - $str$22)
$str$22:
        /*0000*/ 	.byte	0x6b, 0x5f, 0x74, 0x69, 0x6c, 0x65, 0x5f, 0x63, 0x6f, 0x75, 0x6e, 0x74, 0x20, 0x3e, 0x3d, 0x20
        /*0010*/ 	.byte	0x31, 0x00
	.type		$str$23,@object
	.size		$str$23,(__unnamed_1 - $str$23)
$str$23:
        /*0012*/ 	.byte	0x2f, 0x74, 0x6d, 0x70, 0x2f, 0x63, 0x75, 0x74, 0x6c, 0x61, 0x73, 0x73, 0x5f, 0x73, 0x77, 0x65
        /*0022*/ 	.byte	0x65, 0x70, 0x5f, 0x73, 0x72, 0x63, 0x2f, 0x69, 0x6e, 0x63, 0x6c, 0x75, 0x64, 0x65, 0x2f, 0x63
        /*0032*/ 	.byte	0x75, 0x74, 0x6c, 0x61, 0x73, 0x73, 0x2f, 0x67, 0x65, 0x6d, 0x6d, 0x2f, 0x63, 0x6f, 0x6c, 0x6c
        /*0042*/ 	.byte	0x65, 0x63, 0x74, 0x69, 0x76, 0x65, 0x2f, 0x73, 0x6d, 0x39, 0x30, 0x5f, 0x6d, 0x6d, 0x61, 0x5f
        /*0052*/ 	.byte	0x74, 0x6d, 0x61, 0x5f, 0x67, 0x6d, 0x6d, 0x61, 0x5f, 0x73, 0x73, 0x5f, 0x77, 0x61, 0x72, 0x70
        /*0062*/ 	.byte	0x73, 0x70, 0x65, 0x63, 0x69, 0x61, 0x6c, 0x69, 0x7a, 0x65, 0x64, 0x2e, 0x68, 0x70, 0x70, 0x00
	.type		__unnamed_1,@object
	.size		__unnamed_1,(.L_0 - __unnamed_1)
__unnamed_1:
        /*0072*/ 	.byte	0x76, 0x6f, 0x69, 0x64, 0x20, 0x63, 0x75, 0x74, 0x6c, 0x61, 0x73, 0x73, 0x3a, 0x3a, 0x67, 0x65
        /* <DEDUP_REMOVED lines=172> */
        /*0b42*/ 	.byte	0x65, 0x6e, 0x74, 0x69, 0x74, 0x79, 0x5d, 0x00
.L_0:


//--------------------- .nv.shared._ZN7cutlass13device_kernelINS_4gemm6kernel13GemmUniversalIN4cute5tupleIJiiiiEEENS1_10collective13CollectiveMmaINS1_34MainloopSm90TmaGmmaWarpSpecializedILi18ENS5_IJNS4_1CILi2EEENSA_ILi1EEESC_EEENS1_32KernelTmaWarpSpecializedPingpongEEENS5_IJNSA_ILi64EEENSA_ILi32EEENSA_ILi128EEEEEEaNS5_IJlSC_lEEEaSK_NS4_8TiledMMAINS4_8MMA_AtomIJNS4_4SM904GMMA26MMA_64x32x32_S32S8S8_SS_TNEEEENS4_6LayoutINS5_IJSC_SC_SC_EEENS5_IJNSA_ILi0EEEST_ST_EEEEENS5_IJNS4_10UnderscoreESW_SW_EEEEENS4_13SM90_TMA_LOADENS4_14ComposedLayoutINS4_7SwizzleILi3ELi4ELi3EEENS4_18smem_ptr_flag_bitsILi8EEENSR_INS5_IJNSA_ILi8EEESI_EEENS5_IJSI_SC_EEEEEEEvNS4_8identityENS4_23SM90_TMA_LOAD_MULTICASTES19_vS1A_EENS_8epilogue10collective6detail29Sm90TmaWarpSpecializedAdapterINS1E_15DefaultEpilogueIaSK_SK_NS1D_6thread17LinearCombinationIaLi1EiiLNS1I_9ScaleType4KindE0ELNS_15FloatRoundStyleE2EaEENS1_15EpilogueDefaultEEEEEvvEEEEvNT_6ParamsE --------------------------
	.section	.nv.shared._ZN7cutlass13device_kernelINS_4gemm6kernel13GemmUniversalIN4cute5tupleIJiiiiEEENS1_10collective13CollectiveMmaINS1_34MainloopSm90TmaGmmaWarpSpecializedILi18ENS5_IJNS4_1CILi2EEENSA_ILi1EEESC_EEENS1_32KernelTmaWarpSpecializedPingpongEEENS5_IJNSA_ILi64EEENSA_ILi32EEENSA_ILi128EEEEEEaNS5_IJlSC_lEEEaSK_NS4_8TiledMMAINS4_8MMA_AtomIJNS4_4SM904GMMA26MMA_64x32x32_S32S8S8_SS_TNEEEENS4_6LayoutINS5_IJSC_SC_SC_EEENS5_IJNSA_ILi0EEEST_ST_EEEEENS5_IJNS4_10UnderscoreESW_SW_EEEEENS4_13SM90_TMA_LOADENS4_14ComposedLayoutINS4_7SwizzleILi3ELi4ELi3EEENS4_18smem_ptr_flag_bitsILi8EEENSR_INS5_IJNSA_ILi8EEESI_EEENS5_IJSI_SC_EEEEEEEvNS4_8identityENS4_23SM90_TMA_LOAD_MULTICASTES19_vS1A_EENS_8epilogue10collective6detail29Sm90TmaWarpSpecializedAdapterINS1E_15DefaultEpilogueIaSK_SK_NS1D_6thread17LinearCombinationIaLi1EiiLNS1I_9ScaleType4KindE0ELNS_15FloatRoundStyleE2EaEENS1_15EpilogueDefaultEEEEEvvEEEEvNT_6ParamsE,"aw",@nobits
	.sectionflags	@""
	.align	16
	.zero		1024


//--------------------- .nv.shared.reserved.0     --------------------------
	.section	.nv.shared.reserved.0,"aw",@nobits
	.weak		__nv_reservedSMEM_offset_0_alias
	.size		__nv_reservedSMEM_offset_0_alias, 0, 0
	.other		__nv_reservedSMEM_offset_0_alias,@"STO_CUDA_RESERVED_SHARED STV_DEFAULT"
__nv_reservedSMEM_offset_0_alias:
	.zero		0


//--------------------- .nv.global                --------------------------
	.section	.nv.global,"aw",@nobits
.nv.global:
	.type		_ZN40_INTERNAL_109fdbeb_4_k_cu_6cbb85d9_129684cute1_E,@object
	.size		_ZN40_INTERNAL_109fdbeb_4_k_cu_6cbb85d9_129684cute1_E,(_ZN40_INTERNAL_109fdbeb_4_k_cu_6cbb85d9_129684cuda3std3__45__cpo6cbeginE - _ZN40_INTERNAL_109fdbeb_4_k_cu_6cbb85d9_129684cute1_E)
_ZN40_INTERNAL_109fdbeb_4_k_cu_6cbb85d9_129684cute1_E:
	.zero		1
	.type		_ZN40_INTERNAL_109fdbeb_4_k_cu_6cbb85d9_129684cuda3std3__45__cpo6cbeginE,@object
	.size		_ZN40_INTERNAL_109fdbeb_4_k_cu_6cbb85d9_129684cuda3std3__45__cpo6cbeginE,(_ZN40_INTERNAL_109fdbeb_4_k_cu_6cbb85d9_129684cuda3std3__48in_placeE - _ZN40_INTERNAL_109fdbeb_4_k_cu_6cbb85d9_129684cuda3std3__45__cpo6cbeginE)
_ZN40_INTERNAL_109fdbeb_4_k_cu_6cbb85d9_129684cuda3std3__45__cpo6cbeginE:
	.zero		1
	.type		_ZN40_INTERNAL_109fdbeb_4_k_cu_6cbb85d9_129684cuda3std3__48in_placeE,@object
	.size		_ZN40_INTERNAL_109fdbeb_4_k_cu_6cbb85d9_129684cuda3std3__48in_placeE,(_ZN40_INTERNAL_109fdbeb_4_k_cu_6cbb85d9_129684cuda3std6ranges3__45__cpo9iter_moveE - _ZN40_INTERNAL_109fdbeb_4_k_cu_6cbb85d9_129684cuda3std3__48in_placeE)
_ZN40_INTERNAL_109fdbeb_4_k_cu_6cbb85d9_129684cuda3std3__48in_placeE:
	.zero		1
	.type		_ZN40_INTERNAL_109fdbeb_4_k_cu_6cbb85d9_129684cuda3std6ranges3__45__cpo9iter_moveE,@object
	.size		_ZN40_INTERNAL_109fdbeb_4_k_cu_6cbb85d9_129684cuda3std6ranges3__45__cpo9iter_moveE,(_ZN40_INTERNAL_109fdbeb_4_k_cu_6cbb85d9_129684cuda3std3__45__cpo5beginE - _ZN40_INTERNAL_109fdbeb_4_k_cu_6cbb85d9_129684cuda3std6ranges3__45__cpo9iter_moveE)
_ZN40_INTERNAL_109fdbeb_4_k_cu_6cbb85d9_129684cuda3std6ranges3__45__cpo9iter_moveE:
	.zero		1
	.type		_ZN40_INTERNAL_109fdbeb_4_k_cu_6cbb85d9_129684cuda3std3__45__cpo5beginE,@object
	.size		_ZN40_INTERNAL_109fdbeb_4_k_cu_6cbb85d9_129684cuda3std3__45__cpo5beginE,(_ZN40_INTERNAL_109fdbeb_4_k_cu_6cbb85d9_129684cuda3std3__442_GLOBAL__N__109fdbeb_4_k_cu_6cbb85d9_129686ignoreE - _ZN40_INTERNAL_109fdbeb_4_k_cu_6cbb85d9_129684cuda3std3__45__cpo5beginE)
_ZN40_INTERNAL_109fdbeb_4_k_cu_6cbb85d9_129684cuda3std3__45__cpo5beginE:
	.zero		1
	.type		_ZN40_INTERNAL_109fdbeb_4_k_cu_6cbb85d9_129684cuda3std3__442_GLOBAL__N__109fdbeb_4_k_cu_6cbb85d9_129686ignoreE,@object
	.size		_ZN40_INTERNAL_109fdbeb_4_k_cu_6cbb85d9_129684cuda3std3__442_GLOBAL__N__109fdbeb_4_k_cu_6cbb85d9_129686ignoreE,(_ZN40_INTERNAL_109fdbeb_4_k_cu_6cbb85d9_129684cute7productE - _ZN40_INTERNAL_109fdbeb_4_k_cu_6cbb85d9_129684cuda3std3__442_GLOBAL__N__109fdbeb_4_k_cu_6cbb85d9_129686ignoreE)
_ZN40_INTERNAL_109fdbeb_4_k_cu_6cbb85d9_129684cuda3std3__442_GLOBAL__N__109fdbeb_4_k_cu_6cbb85d9_129686ignoreE:
	.zero		1
	.type		_ZN40_INTERNAL_109fdbeb_4_k_cu_6cbb85d9_129684cute7productE,@object
	.size		_ZN40_INTERNAL_109fdbeb_4_k_cu_6cbb85d9_129684cute7productE,(_ZN40_INTERNAL_109fdbeb_4_k_cu_6cbb85d9_129684cuda3std3__45__cpo3endE - _ZN40_INTERNAL_109fdbeb_4_k_cu_6cbb85d9_129684cute7productE)
_ZN40_INTERNAL_109fdbeb_4_k_cu_6cbb85d9_129684cute7productE:
	.zero		1
	.type		_ZN40_INTERNAL_109fdbeb_4_k_cu_6cbb85d9_129684cuda3std3__45__cpo3endE,@object
	.size		_ZN40_INTERNAL_109fdbeb_4_k_cu_6cbb85d9_129684cuda3std3__45__cpo3endE,(_ZN40_INTERNAL_109fdbeb_4_k_cu_6cbb85d9_129684cuda3std3__419piecewise_constructE - _ZN40_INTERNAL_109fdbeb_4_k_cu_6cbb85d9_129684cuda3std3__45__cpo3endE)
_ZN40_INTERNAL_109fdbeb_4_k_cu_6cbb85d9_129684cuda3std3__45__cpo3endE:
	.zero		1
	.type		_ZN40_INTERNAL_109fdbeb_4_k_cu_6cbb85d9_129684cuda3std3__419piecewise_constructE,@object
	.size		_ZN40_INTERNAL_109fdbeb_4_k_cu_6cbb85d9_129684cuda3std3__419piecewise_constructE,(_ZN40_INTERNAL_109fdbeb_4_k_cu_6cbb85d9_129684cuda3std3__45__cpo4cendE - _ZN40_INTERNAL_109fdbeb_4_k_cu_6cbb85d9_129684cuda3std3__419piecewise_constructE)
_ZN40_INTERNAL_109fdbeb_4_k_cu_6cbb85d9_129684cuda3std3__419piecewise_constructE:
	.zero		1
	.type		_ZN40_INTERNAL_109fdbeb_4_k_cu_6cbb85d9_129684cuda3std3__45__cpo4cendE,@object
	.size		_ZN40_INTERNAL_109fdbeb_4_k_cu_6cbb85d9_129684cuda3std3__45__cpo4cendE,(_ZN40_INTERNAL_109fdbeb_4_k_cu_6cbb85d9_129684cuda3std6ranges3__45__cpo4swapE - _ZN40_INTERNAL_109fdbeb_4_k_cu_6cbb85d9_129684cuda3std3__45__cpo4cendE)
_ZN40_INTERNAL_109fdbeb_4_k_cu_6cbb85d9_129684cuda3std3__45__cpo4cendE:
	.zero		1
	.type		_ZN40_INTERNAL_109fdbeb_4_k_cu_6cbb85d9_129684cuda3std6ranges3__45__cpo4swapE,@object
	.size		_ZN40_INTERNAL_109fdbeb_4_k_cu_6cbb85d9_129684cuda3std6ranges3__45__cpo4swapE,(.L_8 - _ZN40_INTERNAL_109fdbeb_4_k_cu_6cbb85d9_129684cuda3std6ranges3__45__cpo4swapE)
_ZN40_INTERNAL_109fdbeb_4_k_cu_6cbb85d9_129684cuda3std6ranges3__45__cpo4swapE:
	.zero		1
.L_8:


//--------------------- .nv.constant0._ZN7cutlass13device_kernelINS_4gemm6kernel13GemmUniversalIN4cute5tupleIJiiiiEEENS1_10collective13CollectiveMmaINS1_34MainloopSm90TmaGmmaWarpSpecializedILi18ENS5_IJNS4_1CILi2EEENSA_ILi1EEESC_EEENS1_32KernelTmaWarpSpecializedPingpongEEENS5_IJNSA_ILi64EEENSA_ILi32EEENSA_ILi128EEEEEEaNS5_IJlSC_lEEEaSK_NS4_8TiledMMAINS4_8MMA_AtomIJNS4_4SM904GMMA26MMA_64x32x32_S32S8S8_SS_TNEEEENS4_6LayoutINS5_IJSC_SC_SC_EEENS5_IJNSA_ILi0EEEST_ST_EEEEENS5_IJNS4_10UnderscoreESW_SW_EEEEENS4_13SM90_TMA_LOADENS4_14ComposedLayoutINS4_7SwizzleILi3ELi4ELi3EEENS4_18smem_ptr_flag_bitsILi8EEENSR_INS5_IJNSA_ILi8EEESI_EEENS5_IJSI_SC_EEEEEEEvNS4_8identityENS4_23SM90_TMA_LOAD_MULTICASTES19_vS1A_EENS_8epilogue10collective6detail29Sm90TmaWarpSpecializedAdapterINS1E_15DefaultEpilogueIaSK_SK_NS1D_6thread17LinearCombinationIaLi1EiiLNS1I_9ScaleType4KindE0ELNS_15FloatRoundStyleE2EaEENS1_15EpilogueDefaultEEEEEvvEEEEvNT_6ParamsE --------------------------
	.section	.nv.constant0._ZN7cutlass13device_kernelINS_4gemm6kernel13GemmUniversalIN4cute5tupleIJiiiiEEENS1_10collective13CollectiveMmaINS1_34MainloopSm90TmaGmmaWarpSpecializedILi18ENS5_IJNS4_1CILi2EEENSA_ILi1EEESC_EEENS1_32KernelTmaWarpSpecializedPingpongEEENS5_IJNSA_ILi64EEENSA_ILi32EEENSA_ILi128EEEEEEaNS5_IJlSC_lEEEaSK_NS4_8TiledMMAINS4_8MMA_AtomIJNS4_4SM904GMMA26MMA_64x32x32_S32S8S8_SS_TNEEEENS4_6LayoutINS5_IJSC_SC_SC_EEENS5_IJNSA_ILi0EEEST_ST_EEEEENS5_IJNS4_10UnderscoreESW_SW_EEEEENS4_13SM90_TMA_LOADENS4_14ComposedLayoutINS4_7SwizzleILi3ELi4ELi3EEENS4_18smem_ptr_flag_bitsILi8EEENSR_INS5_IJNSA_ILi8EEESI_EEENS5_IJSI_SC_EEEEEEEvNS4_8identityENS4_23SM90_TMA_LOAD_MULTICASTES19_vS1A_EENS_8epilogue10collective6detail29Sm90TmaWarpSpecializedAdapterINS1E_15DefaultEpilogueIaSK_SK_NS1D_6thread17LinearCombinationIaLi1EiiLNS1I_9ScaleType4KindE0ELNS_15FloatRoundStyleE2EaEENS1_15EpilogueDefaultEEEEEvvEEEEvNT_6ParamsE,"a",@progbits
	.sectionflags	@""
	.align	4
.nv.constant0._ZN7cutlass13device_kernelINS_4gemm6kernel13GemmUniversalIN4cute5tupleIJiiiiEEENS1_10collective13CollectiveMmaINS1_34MainloopSm90TmaGmmaWarpSpecializedILi18ENS5_IJNS4_1CILi2EEENSA_ILi1EEESC_EEENS1_32KernelTmaWarpSpecializedPingpongEEENS5_IJNSA_ILi64EEENSA_ILi32EEENSA_ILi128EEEEEEaNS5_IJlSC_lEEEaSK_NS4_8TiledMMAINS4_8MMA_AtomIJNS4_4SM904GMMA26MMA_64x32x32_S32S8S8_SS_TNEEEENS4_6LayoutINS5_IJSC_SC_SC_EEENS5_IJNSA_ILi0EEEST_ST_EEEEENS5_IJNS4_10UnderscoreESW_SW_EEEEENS4_13SM90_TMA_LOADENS4_14ComposedLayoutINS4_7SwizzleILi3ELi4ELi3EEENS4_18smem_ptr_flag_bitsILi8EEENSR_INS5_IJNSA_ILi8EEESI_EEENS5_IJSI_SC_EEEEEEEvNS4_8identityENS4_23SM90_TMA_LOAD_MULTICASTES19_vS1A_EENS_8epilogue10collective6detail29Sm90TmaWarpSpecializedAdapterINS1E_15DefaultEpilogueIaSK_SK_NS1D_6thread17LinearCombinationIaLi1EiiLNS1I_9ScaleType4KindE0ELNS_15FloatRoundStyleE2EaEENS1_15EpilogueDefaultEEEEEvvEEEEvNT_6ParamsE:
	.zero		1664


//--------------------- SYMBOLS --------------------------

	.type		.nv.reservedSmem.offset0,@object
	.size		.nv.reservedSmem.offset0,0x4
	.type		__assertfail,@function
